//
// Generated by NVIDIA NVVM Compiler
//
// Compiler Build ID: CL-36424714
// Cuda compilation tools, release 13.0, V13.0.88
// Based on NVVM 20.0.0
//

.version 9.0
.target sm_100
.address_size 64

	// .globl	_Z31deriv_wrt_center_atom_se_a_spinPfPKfS1_ii

.visible .entry _Z31deriv_wrt_center_atom_se_a_spinPfPKfS1_ii(
	.param .u64 .ptr .align 1 _Z31deriv_wrt_center_atom_se_a_spinPfPKfS1_ii_param_0,
	.param .u64 .ptr .align 1 _Z31deriv_wrt_center_atom_se_a_spinPfPKfS1_ii_param_1,
	.param .u64 .ptr .align 1 _Z31deriv_wrt_center_atom_se_a_spinPfPKfS1_ii_param_2,
	.param .u32 _Z31deriv_wrt_center_atom_se_a_spinPfPKfS1_ii_param_3,
	.param .u32 _Z31deriv_wrt_center_atom_se_a_spinPfPKfS1_ii_param_4
)
{
	.reg .pred 	%p<4>;
	.reg .b32 	%r<12>;
	.reg .b32 	%f<5>;
	.reg .b64 	%rd<13>;
	.reg .b64 	%fd<5>;

	ld.param.u64 	%rd1, [_Z31deriv_wrt_center_atom_se_a_spinPfPKfS1_ii_param_0];
	ld.param.u64 	%rd2, [_Z31deriv_wrt_center_atom_se_a_spinPfPKfS1_ii_param_1];
	ld.param.u64 	%rd3, [_Z31deriv_wrt_center_atom_se_a_spinPfPKfS1_ii_param_2];
	ld.param.u32 	%r3, [_Z31deriv_wrt_center_atom_se_a_spinPfPKfS1_ii_param_3];
	ld.param.u32 	%r4, [_Z31deriv_wrt_center_atom_se_a_spinPfPKfS1_ii_param_4];
	mov.u32 	%r1, %ctaid.y;
	mov.u32 	%r5, %ctaid.x;
	mov.u32 	%r6, %ntid.x;
	mov.u32 	%r7, %tid.x;
	mad.lo.s32 	%r2, %r5, %r6, %r7;
	setp.ge.u32 	%p1, %r1, %r4;
	setp.ge.u32 	%p2, %r2, %r3;
	or.pred  	%p3, %p2, %p1;
	@%p3 bra 	$L__BB0_2;
	cvta.to.global.u64 	%rd4, %rd2;
	cvta.to.global.u64 	%rd5, %rd3;
	cvta.to.global.u64 	%rd6, %rd1;
	mov.u32 	%r8, %tid.y;
	mad.lo.s32 	%r9, %r1, 3, %r8;
	mul.wide.u32 	%rd7, %r9, 4;
	add.s64 	%rd8, %rd6, %rd7;
	mad.lo.s32 	%r10, %r3, %r1, %r2;
	mul.wide.u32 	%rd9, %r10, 4;
	add.s64 	%rd10, %rd4, %rd9;
	ld.global.f32 	%f1, [%rd10];
	cvt.f64.f32 	%fd1, %f1;
	neg.f64 	%fd2, %fd1;
	mad.lo.s32 	%r11, %r10, 3, %r8;
	mul.wide.u32 	%rd11, %r11, 4;
	add.s64 	%rd12, %rd5, %rd11;
	ld.global.f32 	%f2, [%rd12];
	cvt.f64.f32 	%fd3, %f2;
	mul.f64 	%fd4, %fd2, %fd3;
	cvt.rn.f32.f64 	%f3, %fd4;
	atom.global.add.f32 	%f4, [%rd8], %f3;
$L__BB0_2:
	ret;

}
	// .globl	_Z29deriv_wrt_neighbors_se_a_spinPfPKfS1_PKiS3_iiiiiii
.visible .entry _Z29deriv_wrt_neighbors_se_a_spinPfPKfS1_PKiS3_iiiiiii(
	.param .u64 .ptr .align 1 _Z29deriv_wrt_neighbors_se_a_spinPfPKfS1_PKiS3_iiiiiii_param_0,
	.param .u64 .ptr .align 1 _Z29deriv_wrt_neighbors_se_a_spinPfPKfS1_PKiS3_iiiiiii_param_1,
	.param .u64 .ptr .align 1 _Z29deriv_wrt_neighbors_se_a_spinPfPKfS1_PKiS3_iiiiiii_param_2,
	.param .u64 .ptr .align 1 _Z29deriv_wrt_neighbors_se_a_spinPfPKfS1_PKiS3_iiiiiii_param_3,
	.param .u64 .ptr .align 1 _Z29deriv_wrt_neighbors_se_a_spinPfPKfS1_PKiS3_iiiiiii_param_4,
	.param .u32 _Z29deriv_wrt_neighbors_se_a_spinPfPKfS1_PKiS3_iiiiiii_param_5,
	.param .u32 _Z29deriv_wrt_neighbors_se_a_spinPfPKfS1_PKiS3_iiiiiii_param_6,
	.param .u32 _Z29deriv_wrt_neighbors_se_a_spinPfPKfS1_PKiS3_iiiiiii_param_7,
	.param .u32 _Z29deriv_wrt_neighbors_se_a_spinPfPKfS1_PKiS3_iiiiiii_param_8,
	.param .u32 _Z29deriv_wrt_neighbors_se_a_spinPfPKfS1_PKiS3_iiiiiii_param_9,
	.param .u32 _Z29deriv_wrt_neighbors_se_a_spinPfPKfS1_PKiS3_iiiiiii_param_10,
	.param .u32 _Z29deriv_wrt_neighbors_se_a_spinPfPKfS1_PKiS3_iiiiiii_param_11
)
{
	.reg .pred 	%p<4>;
	.reg .b32 	%r<20>;
	.reg .b32 	%f<5>;
	.reg .b64 	%rd<21>;

	ld.param.u64 	%rd1, [_Z29deriv_wrt_neighbors_se_a_spinPfPKfS1_PKiS3_iiiiiii_param_0];
	ld.param.u64 	%rd2, [_Z29deriv_wrt_neighbors_se_a_spinPfPKfS1_PKiS3_iiiiiii_param_1];
	ld.param.u64 	%rd3, [_Z29deriv_wrt_neighbors_se_a_spinPfPKfS1_PKiS3_iiiiiii_param_2];
	ld.param.u64 	%rd4, [_Z29deriv_wrt_neighbors_se_a_spinPfPKfS1_PKiS3_iiiiiii_param_3];
	ld.param.u64 	%rd5, [_Z29deriv_wrt_neighbors_se_a_spinPfPKfS1_PKiS3_iiiiiii_param_4];
	ld.param.u32 	%r4, [_Z29deriv_wrt_neighbors_se_a_spinPfPKfS1_PKiS3_iiiiiii_param_6];
	ld.param.u32 	%r5, [_Z29deriv_wrt_neighbors_se_a_spinPfPKfS1_PKiS3_iiiiiii_param_7];
	ld.param.u32 	%r6, [_Z29deriv_wrt_neighbors_se_a_spinPfPKfS1_PKiS3_iiiiiii_param_8];
	ld.param.u32 	%r7, [_Z29deriv_wrt_neighbors_se_a_spinPfPKfS1_PKiS3_iiiiiii_param_9];
	mov.u32 	%r8, %ctaid.x;
	mov.u32 	%r9, %ntid.x;
	mov.u32 	%r10, %tid.x;
	mad.lo.s32 	%r1, %r8, %r9, %r10;
	mov.u32 	%r2, %ctaid.y;
	setp.ge.u32 	%p1, %r1, %r7;
	@%p1 bra 	$L__BB1_4;
	cvta.to.global.u64 	%rd6, %rd4;
	mad.lo.s32 	%r11, %r4, %r1, %r2;
	mul.wide.u32 	%rd7, %r11, 4;
	add.s64 	%rd8, %rd6, %rd7;
	ld.global.u32 	%r3, [%rd8];
	setp.lt.s32 	%p2, %r3, 0;
	@%p2 bra 	$L__BB1_4;
	cvta.to.global.u64 	%rd9, %rd5;
	mul.wide.u32 	%rd10, %r3, 4;
	add.s64 	%rd11, %rd9, %rd10;
	ld.global.u32 	%r12, [%rd11];
	setp.ge.s32 	%p3, %r12, %r6;
	@%p3 bra 	$L__BB1_4;
	mov.u32 	%r13, %tid.y;
	mad.lo.s32 	%r14, %r3, 3, %r13;
	cvta.to.global.u64 	%rd12, %rd1;
	mul.wide.u32 	%rd13, %r14, 4;
	add.s64 	%rd14, %rd12, %rd13;
	shl.b32 	%r15, %r2, 2;
	mov.u32 	%r16, %tid.z;
	add.s32 	%r17, %r15, %r16;
	mad.lo.s32 	%r18, %r5, %r1, %r17;
	cvta.to.global.u64 	%rd15, %rd2;
	mul.wide.u32 	%rd16, %r18, 4;
	add.s64 	%rd17, %rd15, %rd16;
	ld.global.f32 	%f1, [%rd17];
	mad.lo.s32 	%r19, %r18, 3, %r13;
	cvta.to.global.u64 	%rd18, %rd3;
	mul.wide.u32 	%rd19, %r19, 4;
	add.s64 	%rd20, %rd18, %rd19;
	ld.global.f32 	%f2, [%rd20];
	mul.f32 	%f3, %f1, %f2;
	atom.global.add.f32 	%f4, [%rd14], %f3;
$L__BB1_4:
	ret;

}
	// .globl	_Z34deriv_wrt_spin_neighbors_se_a_spinPfPKfS1_PKiS3_iiiiiiii
.visible .entry _Z34deriv_wrt_spin_neighbors_se_a_spinPfPKfS1_PKiS3_iiiiiiii(
	.param .u64 .ptr .align 1 _Z34deriv_wrt_spin_neighbors_se_a_spinPfPKfS1_PKiS3_iiiiiiii_param_0,
	.param .u64 .ptr .align 1 _Z34deriv_wrt_spin_neighbors_se_a_spinPfPKfS1_PKiS3_iiiiiiii_param_1,
	.param .u64 .ptr .align 1 _Z34deriv_wrt_spin_neighbors_se_a_spinPfPKfS1_PKiS3_iiiiiiii_param_2,
	.param .u64 .ptr .align 1 _Z34deriv_wrt_spin_neighbors_se_a_spinPfPKfS1_PKiS3_iiiiiiii_param_3,
	.param .u64 .ptr .align 1 _Z34deriv_wrt_spin_neighbors_se_a_spinPfPKfS1_PKiS3_iiiiiiii_param_4,
	.param .u32 _Z34deriv_wrt_spin_neighbors_se_a_spinPfPKfS1_PKiS3_iiiiiiii_param_5,
	.param .u32 _Z34deriv_wrt_spin_neighbors_se_a_spinPfPKfS1_PKiS3_iiiiiiii_param_6,
	.param .u32 _Z34deriv_wrt_spin_neighbors_se_a_spinPfPKfS1_PKiS3_iiiiiiii_param_7,
	.param .u32 _Z34deriv_wrt_spin_neighbors_se_a_spinPfPKfS1_PKiS3_iiiiiiii_param_8,
	.param .u32 _Z34deriv_wrt_spin_neighbors_se_a_spinPfPKfS1_PKiS3_iiiiiiii_param_9,
	.param .u32 _Z34deriv_wrt_spin_neighbors_se_a_spinPfPKfS1_PKiS3_iiiiiiii_param_10,
	.param .u32 _Z34deriv_wrt_spin_neighbors_se_a_spinPfPKfS1_PKiS3_iiiiiiii_param_11,
	.param .u32 _Z34deriv_wrt_spin_neighbors_se_a_spinPfPKfS1_PKiS3_iiiiiiii_param_12
)
{
	.reg .pred 	%p<5>;
	.reg .b32 	%r<24>;
	.reg .b32 	%f<5>;
	.reg .b64 	%rd<24>;

	ld.param.u64 	%rd1, [_Z34deriv_wrt_spin_neighbors_se_a_spinPfPKfS1_PKiS3_iiiiiiii_param_0];
	ld.param.u64 	%rd2, [_Z34deriv_wrt_spin_neighbors_se_a_spinPfPKfS1_PKiS3_iiiiiiii_param_1];
	ld.param.u64 	%rd3, [_Z34deriv_wrt_spin_neighbors_se_a_spinPfPKfS1_PKiS3_iiiiiiii_param_2];
	ld.param.u64 	%rd4, [_Z34deriv_wrt_spin_neighbors_se_a_spinPfPKfS1_PKiS3_iiiiiiii_param_3];
	ld.param.u64 	%rd5, [_Z34deriv_wrt_spin_neighbors_se_a_spinPfPKfS1_PKiS3_iiiiiiii_param_4];
	ld.param.u32 	%r4, [_Z34deriv_wrt_spin_neighbors_se_a_spinPfPKfS1_PKiS3_iiiiiiii_param_5];
	ld.param.u32 	%r5, [_Z34deriv_wrt_spin_neighbors_se_a_spinPfPKfS1_PKiS3_iiiiiiii_param_6];
	ld.param.u32 	%r6, [_Z34deriv_wrt_spin_neighbors_se_a_spinPfPKfS1_PKiS3_iiiiiiii_param_7];
	ld.param.u32 	%r7, [_Z34deriv_wrt_spin_neighbors_se_a_spinPfPKfS1_PKiS3_iiiiiiii_param_8];
	ld.param.u32 	%r8, [_Z34deriv_wrt_spin_neighbors_se_a_spinPfPKfS1_PKiS3_iiiiiiii_param_9];
	ld.param.u32 	%r9, [_Z34deriv_wrt_spin_neighbors_se_a_spinPfPKfS1_PKiS3_iiiiiiii_param_10];
	mov.u32 	%r10, %ctaid.x;
	mov.u32 	%r11, %ntid.x;
	mov.u32 	%r12, %tid.x;
	mad.lo.s32 	%r1, %r10, %r11, %r12;
	mov.u32 	%r2, %ctaid.y;
	setp.ge.u32 	%p1, %r1, %r8;
	@%p1 bra 	$L__BB2_4;
	cvta.to.global.u64 	%rd6, %rd4;
	mad.lo.s32 	%r13, %r5, %r1, %r2;
	mul.wide.u32 	%rd7, %r13, 4;
	add.s64 	%rd8, %rd6, %rd7;
	ld.global.u32 	%r3, [%rd8];
	setp.lt.s32 	%p2, %r3, 0;
	@%p2 bra 	$L__BB2_4;
	cvta.to.global.u64 	%rd9, %rd5;
	mul.wide.u32 	%rd10, %r3, 4;
	add.s64 	%rd11, %rd9, %rd10;
	ld.global.u32 	%r14, [%rd11];
	setp.lt.s32 	%p3, %r14, %r7;
	@%p3 bra 	$L__BB2_4;
	mov.u32 	%r15, %tid.y;
	setp.lt.s32 	%p4, %r3, %r4;
	selp.b32 	%r16, %r8, %r9, %p4;
	sub.s32 	%r17, %r3, %r16;
	mul.lo.s32 	%r18, %r17, 3;
	cvt.s64.s32 	%rd12, %r18;
	cvt.u64.u32 	%rd13, %r15;
	add.s64 	%rd14, %rd12, %rd13;
	cvta.to.global.u64 	%rd15, %rd1;
	shl.b64 	%rd16, %rd14, 2;
	add.s64 	%rd17, %rd15, %rd16;
	shl.b32 	%r19, %r2, 2;
	mov.u32 	%r20, %tid.z;
	add.s32 	%r21, %r19, %r20;
	mad.lo.s32 	%r22, %r6, %r1, %r21;
	cvta.to.global.u64 	%rd18, %rd2;
	mul.wide.u32 	%rd19, %r22, 4;
	add.s64 	%rd20, %rd18, %rd19;
	ld.global.f32 	%f1, [%rd20];
	mad.lo.s32 	%r23, %r22, 3, %r15;
	cvta.to.global.u64 	%rd21, %rd3;
	mul.wide.u32 	%rd22, %r23, 4;
	add.s64 	%rd23, %rd21, %rd22;
	ld.global.f32 	%f2, [%rd23];
	mul.f32 	%f3, %f1, %f2;
	atom.global.add.f32 	%f4, [%rd17], %f3;
$L__BB2_4:
	ret;

}
	// .globl	_Z29deriv_wrt_mag_force_se_a_spinPfPKfS1_PKiS3_iiiiiiiS1_S1_
.visible .entry _Z29deriv_wrt_mag_force_se_a_spinPfPKfS1_PKiS3_iiiiiiiS1_S1_(
	.param .u64 .ptr .align 1 _Z29deriv_wrt_mag_force_se_a_spinPfPKfS1_PKiS3_iiiiiiiS1_S1__param_0,
	.param .u64 .ptr .align 1 _Z29deriv_wrt_mag_force_se_a_spinPfPKfS1_PKiS3_iiiiiiiS1_S1__param_1,
	.param .u64 .ptr .align 1 _Z29deriv_wrt_mag_force_se_a_spinPfPKfS1_PKiS3_iiiiiiiS1_S1__param_2,
	.param .u64 .ptr .align 1 _Z29deriv_wrt_mag_force_se_a_spinPfPKfS1_PKiS3_iiiiiiiS1_S1__param_3,
	.param .u64 .ptr .align 1 _Z29deriv_wrt_mag_force_se_a_spinPfPKfS1_PKiS3_iiiiiiiS1_S1__param_4,
	.param .u32 _Z29deriv_wrt_mag_force_se_a_spinPfPKfS1_PKiS3_iiiiiiiS1_S1__param_5,
	.param .u32 _Z29deriv_wrt_mag_force_se_a_spinPfPKfS1_PKiS3_iiiiiiiS1_S1__param_6,
	.param .u32 _Z29deriv_wrt_mag_force_se_a_spinPfPKfS1_PKiS3_iiiiiiiS1_S1__param_7,
	.param .u32 _Z29deriv_wrt_mag_force_se_a_spinPfPKfS1_PKiS3_iiiiiiiS1_S1__param_8,
	.param .u32 _Z29deriv_wrt_mag_force_se_a_spinPfPKfS1_PKiS3_iiiiiiiS1_S1__param_9,
	.param .u32 _Z29deriv_wrt_mag_force_se_a_spinPfPKfS1_PKiS3_iiiiiiiS1_S1__param_10,
	.param .u32 _Z29deriv_wrt_mag_force_se_a_spinPfPKfS1_PKiS3_iiiiiiiS1_S1__param_11,
	.param .u64 .ptr .align 1 _Z29deriv_wrt_mag_force_se_a_spinPfPKfS1_PKiS3_iiiiiiiS1_S1__param_12,
	.param .u64 .ptr .align 1 _Z29deriv_wrt_mag_force_se_a_spinPfPKfS1_PKiS3_iiiiiiiS1_S1__param_13
)
{
	.reg .pred 	%p<4>;
	.reg .b32 	%r<21>;
	.reg .b32 	%f<8>;
	.reg .b64 	%rd<30>;
	.reg .b64 	%fd<6>;

	ld.param.u64 	%rd2, [_Z29deriv_wrt_mag_force_se_a_spinPfPKfS1_PKiS3_iiiiiiiS1_S1__param_0];
	ld.param.u64 	%rd3, [_Z29deriv_wrt_mag_force_se_a_spinPfPKfS1_PKiS3_iiiiiiiS1_S1__param_1];
	ld.param.u64 	%rd4, [_Z29deriv_wrt_mag_force_se_a_spinPfPKfS1_PKiS3_iiiiiiiS1_S1__param_2];
	ld.param.u64 	%rd5, [_Z29deriv_wrt_mag_force_se_a_spinPfPKfS1_PKiS3_iiiiiiiS1_S1__param_3];
	ld.param.u64 	%rd6, [_Z29deriv_wrt_mag_force_se_a_spinPfPKfS1_PKiS3_iiiiiiiS1_S1__param_4];
	ld.param.u32 	%r6, [_Z29deriv_wrt_mag_force_se_a_spinPfPKfS1_PKiS3_iiiiiiiS1_S1__param_6];
	ld.param.u32 	%r7, [_Z29deriv_wrt_mag_force_se_a_spinPfPKfS1_PKiS3_iiiiiiiS1_S1__param_7];
	ld.param.u32 	%r8, [_Z29deriv_wrt_mag_force_se_a_spinPfPKfS1_PKiS3_iiiiiiiS1_S1__param_8];
	ld.param.u32 	%r9, [_Z29deriv_wrt_mag_force_se_a_spinPfPKfS1_PKiS3_iiiiiiiS1_S1__param_9];
	ld.param.u64 	%rd7, [_Z29deriv_wrt_mag_force_se_a_spinPfPKfS1_PKiS3_iiiiiiiS1_S1__param_12];
	ld.param.u64 	%rd8, [_Z29deriv_wrt_mag_force_se_a_spinPfPKfS1_PKiS3_iiiiiiiS1_S1__param_13];
	cvta.to.global.u64 	%rd9, %rd8;
	cvta.to.global.u64 	%rd10, %rd7;
	cvta.to.global.u64 	%rd1, %rd6;
	mov.u32 	%r10, %ctaid.x;
	mov.u32 	%r11, %ntid.x;
	mov.u32 	%r12, %tid.x;
	mad.lo.s32 	%r1, %r10, %r11, %r12;
	mov.u32 	%r2, %ctaid.y;
	mov.u32 	%r3, %tid.y;
	mov.u32 	%r4, %tid.z;
	mul.wide.u32 	%rd11, %r1, 4;
	add.s64 	%rd12, %rd1, %rd11;
	ld.global.u32 	%r13, [%rd12];
	mul.wide.s32 	%rd13, %r13, 4;
	add.s64 	%rd14, %rd10, %rd13;
	ld.global.f32 	%f2, [%rd14];
	add.s64 	%rd15, %rd9, %rd13;
	ld.global.f32 	%f3, [%rd15];
	div.rn.f32 	%f1, %f2, %f3;
	setp.ge.u32 	%p1, %r1, %r9;
	@%p1 bra 	$L__BB3_4;
	cvta.to.global.u64 	%rd16, %rd5;
	mad.lo.s32 	%r14, %r6, %r1, %r2;
	mul.wide.u32 	%rd17, %r14, 4;
	add.s64 	%rd18, %rd16, %rd17;
	ld.global.u32 	%r5, [%rd18];
	setp.lt.s32 	%p2, %r5, 0;
	@%p2 bra 	$L__BB3_4;
	mul.wide.u32 	%rd19, %r5, 4;
	add.s64 	%rd20, %rd1, %rd19;
	ld.global.u32 	%r15, [%rd20];
	setp.lt.s32 	%p3, %r15, %r8;
	@%p3 bra 	$L__BB3_4;
	mad.lo.s32 	%r16, %r5, 3, %r3;
	cvta.to.global.u64 	%rd21, %rd2;
	mul.wide.u32 	%rd22, %r16, 4;
	add.s64 	%rd23, %rd21, %rd22;
	shl.b32 	%r17, %r2, 2;
	add.s32 	%r18, %r17, %r4;
	mad.lo.s32 	%r19, %r7, %r1, %r18;
	cvta.to.global.u64 	%rd24, %rd3;
	mul.wide.u32 	%rd25, %r19, 4;
	add.s64 	%rd26, %rd24, %rd25;
	ld.global.f32 	%f4, [%rd26];
	cvt.f64.f32 	%fd1, %f4;
	cvt.f64.f32 	%fd2, %f1;
	mul.f64 	%fd3, %fd2, %fd1;
	mad.lo.s32 	%r20, %r19, 3, %r3;
	cvta.to.global.u64 	%rd27, %rd4;
	mul.wide.u32 	%rd28, %r20, 4;
	add.s64 	%rd29, %rd27, %rd28;
	ld.global.f32 	%f5, [%rd29];
	cvt.f64.f32 	%fd4, %f5;
	mul.f64 	%fd5, %fd3, %fd4;
	cvt.rn.f32.f64 	%f6, %fd5;
	atom.global.add.f32 	%f7, [%rd23], %f6;
$L__BB3_4:
	ret;

}


// ===== COMPILED SASS (sm_100) =====

	.target	sm_100

	.elftype	@"ET_EXEC"


//--------------------- .note.nv.tkinfo           --------------------------
	.section	.note.nv.tkinfo,"",@"SHT_NOTE"
	.sectionflags	@"SHF_NOTE_NV_TKINFO"
	.tkinfo
        /*0018*/ 	.word	0x00000002
        /*0030*/ 	.string	""
        /*0030*/ 	.string	"ptxas"
        /*0030*/ 	.string	"Cuda compilation tools, release 13.0, V13.0.88"
        /*0030*/ 	.string	"Build cuda_13.0.r13.0/compiler.36424714_0"
        /*0030*/ 	.string	"-arch sm_100 -m 64 "



//--------------------- .note.nv.cuinfo           --------------------------
	.section	.note.nv.cuinfo,"",@"SHT_NOTE"
	.sectionflags	@"SHF_NOTE_NV_CUINFO"
        /*0018*/ 	.short	0x0002
        /*001a*/ 	.short	0x0064
        /*001c*/ 	.short	0x0082
	.zero		2


//--------------------- .nv.info                  --------------------------
	.section	.nv.info,"",@"SHT_CUDA_INFO"
	.align	4


	//----- nvinfo : EIATTR_REGCOUNT
	.align		4
        /*0000*/ 	.byte	0x04, 0x2f
        /*0002*/ 	.short	(.L_1 - .L_0)
	.align		4
.L_0:
        /*0004*/ 	.word	index@(_Z31deriv_wrt_center_atom_se_a_spinPfPKfS1_ii)
        /*0008*/ 	.word	0x00000010


	//----- nvinfo : EIATTR_FRAME_SIZE
	.align		4
.L_1:
        /*000c*/ 	.byte	0x04, 0x11
        /*000e*/ 	.short	(.L_3 - .L_2)
	.align		4
.L_2:
        /*0010*/ 	.word	index@(_Z31deriv_wrt_center_atom_se_a_spinPfPKfS1_ii)
        /*0014*/ 	.word	0x00000000


	//----- nvinfo : EIATTR_REGCOUNT
	.align		4
.L_3:
        /*0018*/ 	.byte	0x04, 0x2f
        /*001a*/ 	.short	(.L_5 - .L_4)
	.align		4
.L_4:
        /*001c*/ 	.word	index@(_Z29deriv_wrt_neighbors_se_a_spinPfPKfS1_PKiS3_iiiiiii)
        /*0020*/ 	.word	0x0000000e


	//----- nvinfo : EIATTR_FRAME_SIZE
	.align		4
.L_5:
        /*0024*/ 	.byte	0x04, 0x11
        /*0026*/ 	.short	(.L_7 - .L_6)
	.align		4
.L_6:
        /*0028*/ 	.word	index@(_Z29deriv_wrt_neighbors_se_a_spinPfPKfS1_PKiS3_iiiiiii)
        /*002c*/ 	.word	0x00000000


	//----- nvinfo : EIATTR_REGCOUNT
	.align		4
.L_7:
        /*0030*/ 	.byte	0x04, 0x2f
        /*0032*/ 	.short	(.L_9 - .L_8)
	.align		4
.L_8:
        /*0034*/ 	.word	index@(_Z34deriv_wrt_spin_neighbors_se_a_spinPfPKfS1_PKiS3_iiiiiiii)
        /*0038*/ 	.word	0x0000000e


	//----- nvinfo : EIATTR_FRAME_SIZE
	.align		4
.L_9:
        /*003c*/ 	.byte	0x04, 0x11
        /*003e*/ 	.short	(.L_11 - .L_10)
	.align		4
.L_10:
        /*0040*/ 	.word	index@(_Z34deriv_wrt_spin_neighbors_se_a_spinPfPKfS1_PKiS3_iiiiiiii)
        /*0044*/ 	.word	0x00000000


	//----- nvinfo : EIATTR_REGCOUNT
	.align		4
.L_11:
        /*0048*/ 	.byte	0x04, 0x2f
        /*004a*/ 	.short	(.L_13 - .L_12)
	.align		4
.L_12:
        /*004c*/ 	.word	index@(_Z29deriv_wrt_mag_force_se_a_spinPfPKfS1_PKiS3_iiiiiiiS1_S1_)
        /*0050*/ 	.word	0x00000012


	//----- nvinfo : EIATTR_FRAME_SIZE
	.align		4
.L_13:
        /*0054*/ 	.byte	0x04, 0x11
        /*0056*/ 	.short	(.L_15 - .L_14)
	.align		4
.L_14:
        /*0058*/ 	.word	index@($__internal_0_$__cuda_sm3x_div_rn_noftz_f32_slowpath)
        /*005c*/ 	.word	0x00000000


	//----- nvinfo : EIATTR_FRAME_SIZE
	.align		4
.L_15:
        /*0060*/ 	.byte	0x04, 0x11
        /*0062*/ 	.short	(.L_17 - .L_16)
	.align		4
.L_16:
        /*0064*/ 	.word	index@(_Z29deriv_wrt_mag_force_se_a_spinPfPKfS1_PKiS3_iiiiiiiS1_S1_)
        /*0068*/ 	.word	0x00000000


	//----- nvinfo : EIATTR_MIN_STACK_SIZE
	.align		4
.L_17:
        /*006c*/ 	.byte	0x04, 0x12
        /*006e*/ 	.short	(.L_19 - .L_18)
	.align		4
.L_18:
        /*0070*/ 	.word	index@(_Z29deriv_wrt_mag_force_se_a_spinPfPKfS1_PKiS3_iiiiiiiS1_S1_)
        /*0074*/ 	.word	0x00000000


	//----- nvinfo : EIATTR_MIN_STACK_SIZE
	.align		4
.L_19:
        /*0078*/ 	.byte	0x04, 0x12
        /*007a*/ 	.short	(.L_21 - .L_20)
	.align		4
.L_20:
        /*007c*/ 	.word	index@(_Z34deriv_wrt_spin_neighbors_se_a_spinPfPKfS1_PKiS3_iiiiiiii)
        /*0080*/ 	.word	0x00000000


	//----- nvinfo : EIATTR_MIN_STACK_SIZE
	.align		4
.L_21:
        /*0084*/ 	.byte	0x04, 0x12
        /*0086*/ 	.short	(.L_23 - .L_22)
	.align		4
.L_22:
        /*0088*/ 	.word	index@(_Z29deriv_wrt_neighbors_se_a_spinPfPKfS1_PKiS3_iiiiiii)
        /*008c*/ 	.word	0x00000000


	//----- nvinfo : EIATTR_MIN_STACK_SIZE
	.align		4
.L_23:
        /*0090*/ 	.byte	0x04, 0x12
        /*0092*/ 	.short	(.L_25 - .L_24)
	.align		4
.L_24:
        /*0094*/ 	.word	index@(_Z31deriv_wrt_center_atom_se_a_spinPfPKfS1_ii)
        /*0098*/ 	.word	0x00000000
.L_25:


//--------------------- .nv.compat                --------------------------
	.section	.nv.compat,"",@"SHT_CUDA_COMPAT_INFO"
	.align	4
        /*0000*/ 	.byte	0x02, 0x09, 0x00, 0x00, 0x02, 0x02, 0x01, 0x00, 0x02, 0x05, 0x05, 0x00, 0x03, 0x07, 0x01, 0x01
        /*0010*/ 	.byte	0x02, 0x03, 0x00, 0x00, 0x02, 0x06, 0x01, 0x00, 0x04, 0x0b, 0x08, 0x00, 0x01, 0x00, 0x00, 0x00
        /*0020*/ 	.byte	0x00, 0x00, 0x00, 0x00


//--------------------- .nv.info._Z29deriv_wrt_mag_force_se_a_spinPfPKfS1_PKiS3_iiiiiiiS1_S1_ --------------------------
	.section	.nv.info._Z29deriv_wrt_mag_force_se_a_spinPfPKfS1_PKiS3_iiiiiiiS1_S1_,"",@"SHT_CUDA_INFO"
	.sectionflags	@""
	.align	4


	//----- nvinfo : EIATTR_CUDA_API_VERSION
	.align		4
        /*0000*/ 	.byte	0x04, 0x37
        /*0002*/ 	.short	(.L_27 - .L_26)
.L_26:
        /*0004*/ 	.word	0x00000082


	//----- nvinfo : EIATTR_KPARAM_INFO
	.align		4
.L_27:
        /*0008*/ 	.byte	0x04, 0x17
        /*000a*/ 	.short	(.L_29 - .L_28)
.L_28:
        /*000c*/ 	.word	0x00000000
        /*0010*/ 	.short	0x000d
        /*0012*/ 	.short	0x0050
        /*0014*/ 	.byte	0x00, 0xf5, 0x21, 0x00


	//----- nvinfo : EIATTR_KPARAM_INFO
	.align		4
.L_29:
        /*0018*/ 	.byte	0x04, 0x17
        /*001a*/ 	.short	(.L_31 - .L_30)
.L_30:
        /*001c*/ 	.word	0x00000000
        /*0020*/ 	.short	0x000c
        /*0022*/ 	.short	0x0048
        /*0024*/ 	.byte	0x00, 0xf5, 0x21, 0x00


	//----- nvinfo : EIATTR_KPARAM_INFO
	.align		4
.L_31:
        /*0028*/ 	.byte	0x04, 0x17
        /*002a*/ 	.short	(.L_33 - .L_32)
.L_32:
        /*002c*/ 	.word	0x00000000
        /*0030*/ 	.short	0x000b
        /*0032*/ 	.short	0x0040
        /*0034*/ 	.byte	0x00, 0xf0, 0x11, 0x00


	//----- nvinfo : EIATTR_KPARAM_INFO
	.align		4
.L_33:
        /*0038*/ 	.byte	0x04, 0x17
        /*003a*/ 	.short	(.L_35 - .L_34)
.L_34:
        /*003c*/ 	.word	0x00000000
        /*0040*/ 	.short	0x000a
        /*0042*/ 	.short	0x003c
        /*0044*/ 	.byte	0x00, 0xf0, 0x11, 0x00


	//----- nvinfo : EIATTR_KPARAM_INFO
	.align		4
.L_35:
        /*0048*/ 	.byte	0x04, 0x17
        /*004a*/ 	.short	(.L_37 - .L_36)
.L_36:
        /*004c*/ 	.word	0x00000000
        /*0050*/ 	.short	0x0009
        /*0052*/ 	.short	0x0038
        /*0054*/ 	.byte	0x00, 0xf0, 0x11, 0x00


	//----- nvinfo : EIATTR_KPARAM_INFO
	.align		4
.L_37:
        /*0058*/ 	.byte	0x04, 0x17
        /*005a*/ 	.short	(.L_39 - .L_38)
.L_38:
        /*005c*/ 	.word	0x00000000
        /*0060*/ 	.short	0x0008
        /*0062*/ 	.short	0x0034
        /*0064*/ 	.byte	0x00, 0xf0, 0x11, 0x00


	//----- nvinfo : EIATTR_KPARAM_INFO
	.align		4
.L_39:
        /*0068*/ 	.byte	0x04, 0x17
        /*006a*/ 	.short	(.L_41 - .L_40)
.L_40:
        /*006c*/ 	.word	0x00000000
        /*0070*/ 	.short	0x0007
        /*0072*/ 	.short	0x0030
        /*0074*/ 	.byte	0x00, 0xf0, 0x11, 0x00


	//----- nvinfo : EIATTR_KPARAM_INFO
	.align		4
.L_41:
        /*0078*/ 	.byte	0x04, 0x17
        /*007a*/ 	.short	(.L_43 - .L_42)
.L_42:
        /*007c*/ 	.word	0x00000000
        /*0080*/ 	.short	0x0006
        /*0082*/ 	.short	0x002c
        /*0084*/ 	.byte	0x00, 0xf0, 0x11, 0x00


	//----- nvinfo : EIATTR_KPARAM_INFO
	.align		4
.L_43:
        /*0088*/ 	.byte	0x04, 0x17
        /*008a*/ 	.short	(.L_45 - .L_44)
.L_44:
        /*008c*/ 	.word	0x00000000
        /*0090*/ 	.short	0x0005
        /*0092*/ 	.short	0x0028
        /*0094*/ 	.byte	0x00, 0xf0, 0x11, 0x00


	//----- nvinfo : EIATTR_KPARAM_INFO
	.align		4
.L_45:
        /*0098*/ 	.byte	0x04, 0x17
        /*009a*/ 	.short	(.L_47 - .L_46)
.L_46:
        /*009c*/ 	.word	0x00000000
        /*00a0*/ 	.short	0x0004
        /*00a2*/ 	.short	0x0020
        /*00a4*/ 	.byte	0x00, 0xf5, 0x21, 0x00


	//----- nvinfo : EIATTR_KPARAM_INFO
	.align		4
.L_47:
        /*00a8*/ 	.byte	0x04, 0x17
        /*00aa*/ 	.short	(.L_49 - .L_48)
.L_48:
        /*00ac*/ 	.word	0x00000000
        /*00b0*/ 	.short	0x0003
        /*00b2*/ 	.short	0x0018
        /*00b4*/ 	.byte	0x00, 0xf5, 0x21, 0x00


	//----- nvinfo : EIATTR_KPARAM_INFO
	.align		4
.L_49:
        /*00b8*/ 	.byte	0x04, 0x17
        /*00ba*/ 	.short	(.L_51 - .L_50)
.L_50:
        /*00bc*/ 	.word	0x00000000
        /*00c0*/ 	.short	0x0002
        /*00c2*/ 	.short	0x0010
        /*00c4*/ 	.byte	0x00, 0xf5, 0x21, 0x00


	//----- nvinfo : EIATTR_KPARAM_INFO
	.align		4
.L_51:
        /*00c8*/ 	.byte	0x04, 0x17
        /*00ca*/ 	.short	(.L_53 - .L_52)
.L_52:
        /*00cc*/ 	.word	0x00000000
        /*00d0*/ 	.short	0x0001
        /*00d2*/ 	.short	0x0008
        /*00d4*/ 	.byte	0x00, 0xf5, 0x21, 0x00


	//----- nvinfo : EIATTR_KPARAM_INFO
	.align		4
.L_53:
        /*00d8*/ 	.byte	0x04, 0x17
        /*00da*/ 	.short	(.L_55 - .L_54)
.L_54:
        /*00dc*/ 	.word	0x00000000
        /*00e0*/ 	.short	0x0000
        /*00e2*/ 	.short	0x0000
        /*00e4*/ 	.byte	0x00, 0xf5, 0x21, 0x00


	//----- nvinfo : EIATTR_SPARSE_MMA_MASK
	.align		4
.L_55:
        /*00e8*/ 	.byte	0x03, 0x50
        /*00ea*/ 	.short	0x0000


	//----- nvinfo : EIATTR_MAXREG_COUNT
	.align		4
        /*00ec*/ 	.byte	0x03, 0x1b
        /*00ee*/ 	.short	0x00ff


	//----- nvinfo : EIATTR_MERCURY_ISA_VERSION
	.align		4
        /*00f0*/ 	.byte	0x03, 0x5f
        /*00f2*/ 	.short	0x0101


	//----- nvinfo : EIATTR_VRC_CTA_INIT_COUNT
	.align		4
        /*00f4*/ 	.byte	0x02, 0x4a
	.zero		1
	.zero		1


	//----- nvinfo : EIATTR_EXIT_INSTR_OFFSETS
	.align		4
        /*00f8*/ 	.byte	0x04, 0x1c
        /*00fa*/ 	.short	(.L_57 - .L_56)


	//   ....[0]....
.L_56:
        /*00fc*/ 	.word	0x000001f0


	//   ....[1]....
        /*0100*/ 	.word	0x00000260


	//   ....[2]....
        /*0104*/ 	.word	0x000002c0


	//   ....[3]....
        /*0108*/ 	.word	0x00000430


	//----- nvinfo : EIATTR_CRS_STACK_SIZE
	.align		4
.L_57:
        /*010c*/ 	.byte	0x04, 0x1e
        /*010e*/ 	.short	(.L_59 - .L_58)
.L_58:
        /*0110*/ 	.word	0x00000000


	//----- nvinfo : EIATTR_CBANK_PARAM_SIZE
	.align		4
.L_59:
        /*0114*/ 	.byte	0x03, 0x19
        /*0116*/ 	.short	0x0058


	//----- nvinfo : EIATTR_PARAM_CBANK
	.align		4
        /*0118*/ 	.byte	0x04, 0x0a
        /*011a*/ 	.short	(.L_61 - .L_60)
	.align		4
.L_60:
        /*011c*/ 	.word	index@(.nv.constant0._Z29deriv_wrt_mag_force_se_a_spinPfPKfS1_PKiS3_iiiiiiiS1_S1_)
        /*0120*/ 	.short	0x0380
        /*0122*/ 	.short	0x0058


	//----- nvinfo : EIATTR_SW_WAR
	.align		4
.L_61:
        /*0124*/ 	.byte	0x04, 0x36
        /*0126*/ 	.short	(.L_63 - .L_62)
.L_62:
        /*0128*/ 	.word	0x00000008
.L_63:


//--------------------- .nv.info._Z34deriv_wrt_spin_neighbors_se_a_spinPfPKfS1_PKiS3_iiiiiiii --------------------------
	.section	.nv.info._Z34deriv_wrt_spin_neighbors_se_a_spinPfPKfS1_PKiS3_iiiiiiii,"",@"SHT_CUDA_INFO"
	.sectionflags	@""
	.align	4


	//----- nvinfo : EIATTR_CUDA_API_VERSION
	.align		4
        /*0000*/ 	.byte	0x04, 0x37
        /*0002*/ 	.short	(.L_65 - .L_64)
.L_64:
        /*0004*/ 	.word	0x00000082


	//----- nvinfo : EIATTR_KPARAM_INFO
	.align		4
.L_65:
        /*0008*/ 	.byte	0x04, 0x17
        /*000a*/ 	.short	(.L_67 - .L_66)
.L_66:
        /*000c*/ 	.word	0x00000000
        /*0010*/ 	.short	0x000c
        /*0012*/ 	.short	0x0044
        /*0014*/ 	.byte	0x00, 0xf0, 0x11, 0x00


	//----- nvinfo : EIATTR_KPARAM_INFO
	.align		4
.L_67:
        /*0018*/ 	.byte	0x04, 0x17
        /*001a*/ 	.short	(.L_69 - .L_68)
.L_68:
        /*001c*/ 	.word	0x00000000
        /*0020*/ 	.short	0x000b
        /*0022*/ 	.short	0x0040
        /*0024*/ 	.byte	0x00, 0xf0, 0x11, 0x00


	//----- nvinfo : EIATTR_KPARAM_INFO
	.align		4
.L_69:
        /*0028*/ 	.byte	0x04, 0x17
        /*002a*/ 	.short	(.L_71 - .L_70)
.L_70:
        /*002c*/ 	.word	0x00000000
        /*0030*/ 	.short	0x000a
        /*0032*/ 	.short	0x003c
        /*0034*/ 	.byte	0x00, 0xf0, 0x11, 0x00


	//----- nvinfo : EIATTR_KPARAM_INFO
	.align		4
.L_71:
        /*0038*/ 	.byte	0x04, 0x17
        /*003a*/ 	.short	(.L_73 - .L_72)
.L_72:
        /*003c*/ 	.word	0x00000000
        /*0040*/ 	.short	0x0009
        /*0042*/ 	.short	0x0038
        /*0044*/ 	.byte	0x00, 0xf0, 0x11, 0x00


	//----- nvinfo : EIATTR_KPARAM_INFO
	.align		4
.L_73:
        /*0048*/ 	.byte	0x04, 0x17
        /*004a*/ 	.short	(.L_75 - .L_74)
.L_74:
        /*004c*/ 	.word	0x00000000
        /*0050*/ 	.short	0x0008
        /*0052*/ 	.short	0x0034
        /*0054*/ 	.byte	0x00, 0xf0, 0x11, 0x00


	//----- nvinfo : EIATTR_KPARAM_INFO
	.align		4
.L_75:
        /*0058*/ 	.byte	0x04, 0x17
        /*005a*/ 	.short	(.L_77 - .L_76)
.L_76:
        /*005c*/ 	.word	0x00000000
        /*0060*/ 	.short	0x0007
        /*0062*/ 	.short	0x0030
        /*0064*/ 	.byte	0x00, 0xf0, 0x11, 0x00


	//----- nvinfo : EIATTR_KPARAM_INFO
	.align		4
.L_77:
        /*0068*/ 	.byte	0x04, 0x17
        /*006a*/ 	.short	(.L_79 - .L_78)
.L_78:
        /*006c*/ 	.word	0x00000000
        /*0070*/ 	.short	0x0006
        /*0072*/ 	.short	0x002c
        /*0074*/ 	.byte	0x00, 0xf0, 0x11, 0x00


	//----- nvinfo : EIATTR_KPARAM_INFO
	.align		4
.L_79:
        /*0078*/ 	.byte	0x04, 0x17
        /*007a*/ 	.short	(.L_81 - .L_80)
.L_80:
        /*007c*/ 	.word	0x00000000
        /*0080*/ 	.short	0x0005
        /*0082*/ 	.short	0x0028
        /*0084*/ 	.byte	0x00, 0xf0, 0x11, 0x00


	//----- nvinfo : EIATTR_KPARAM_INFO
	.align		4
.L_81:
        /*0088*/ 	.byte	0x04, 0x17
        /*008a*/ 	.short	(.L_83 - .L_82)
.L_82:
        /*008c*/ 	.word	0x00000000
        /*0090*/ 	.short	0x0004
        /*0092*/ 	.short	0x0020
        /*0094*/ 	.byte	0x00, 0xf5, 0x21, 0x00


	//----- nvinfo : EIATTR_KPARAM_INFO
	.align		4
.L_83:
        /*0098*/ 	.byte	0x04, 0x17
        /*009a*/ 	.short	(.L_85 - .L_84)
.L_84:
        /*009c*/ 	.word	0x00000000
        /*00a0*/ 	.short	0x0003
        /*00a2*/ 	.short	0x0018
        /*00a4*/ 	.byte	0x00, 0xf5, 0x21, 0x00


	//----- nvinfo : EIATTR_KPARAM_INFO
	.align		4
.L_85:
        /*00a8*/ 	.byte	0x04, 0x17
        /*00aa*/ 	.short	(.L_87 - .L_86)
.L_86:
        /*00ac*/ 	.word	0x00000000
        /*00b0*/ 	.short	0x0002
        /*00b2*/ 	.short	0x0010
        /*00b4*/ 	.byte	0x00, 0xf5, 0x21, 0x00


	//----- nvinfo : EIATTR_KPARAM_INFO
	.align		4
.L_87:
        /*00b8*/ 	.byte	0x04, 0x17
        /*00ba*/ 	.short	(.L_89 - .L_88)
.L_88:
        /*00bc*/ 	.word	0x00000000
        /*00c0*/ 	.short	0x0001
        /*00c2*/ 	.short	0x0008
        /*00c4*/ 	.byte	0x00, 0xf5, 0x21, 0x00


	//----- nvinfo : EIATTR_KPARAM_INFO
	.align		4
.L_89:
        /*00c8*/ 	.byte	0x04, 0x17
        /*00ca*/ 	.short	(.L_91 - .L_90)
.L_90:
        /*00cc*/ 	.word	0x00000000
        /*00d0*/ 	.short	0x0000
        /*00d2*/ 	.short	0x0000
        /*00d4*/ 	.byte	0x00, 0xf5, 0x21, 0x00


	//----- nvinfo : EIATTR_SPARSE_MMA_MASK
	.align		4
.L_91:
        /*00d8*/ 	.byte	0x03, 0x50
        /*00da*/ 	.short	0x0000


	//----- nvinfo : EIATTR_MAXREG_COUNT
	.align		4
        /*00dc*/ 	.byte	0x03, 0x1b
        /*00de*/ 	.short	0x00ff


	//----- nvinfo : EIATTR_MERCURY_ISA_VERSION
	.align		4
        /*00e0*/ 	.byte	0x03, 0x5f
        /*00e2*/ 	.short	0x0101


	//----- nvinfo : EIATTR_VRC_CTA_INIT_COUNT
	.align		4
        /*00e4*/ 	.byte	0x02, 0x4a
	.zero		1
	.zero		1


	//----- nvinfo : EIATTR_EXIT_INSTR_OFFSETS
	.align		4
        /*00e8*/ 	.byte	0x04, 0x1c
        /*00ea*/ 	.short	(.L_93 - .L_92)


	//   ....[0]....
.L_92:
        /*00ec*/ 	.word	0x00000070


	//   ....[1]....
        /*00f0*/ 	.word	0x00000100


	//   ....[2]....
        /*00f4*/ 	.word	0x00000160


	//   ....[3]....
        /*00f8*/ 	.word	0x000002f0


	//----- nvinfo : EIATTR_CBANK_PARAM_SIZE
	.align		4
.L_93:
        /*00fc*/ 	.byte	0x03, 0x19
        /*00fe*/ 	.short	0x0048


	//----- nvinfo : EIATTR_PARAM_CBANK
	.align		4
        /*0100*/ 	.byte	0x04, 0x0a
        /*0102*/ 	.short	(.L_95 - .L_94)
	.align		4
.L_94:
        /*0104*/ 	.word	index@(.nv.constant0._Z34deriv_wrt_spin_neighbors_se_a_spinPfPKfS1_PKiS3_iiiiiiii)
        /*0108*/ 	.short	0x0380
        /*010a*/ 	.short	0x0048


	//----- nvinfo : EIATTR_SW_WAR
	.align		4
.L_95:
        /*010c*/ 	.byte	0x04, 0x36
        /*010e*/ 	.short	(.L_97 - .L_96)
.L_96:
        /*0110*/ 	.word	0x00000008
.L_97:


//--------------------- .nv.info._Z29deriv_wrt_neighbors_se_a_spinPfPKfS1_PKiS3_iiiiiii --------------------------
	.section	.nv.info._Z29deriv_wrt_neighbors_se_a_spinPfPKfS1_PKiS3_iiiiiii,"",@"SHT_CUDA_INFO"
	.sectionflags	@""
	.align	4


	//----- nvinfo : EIATTR_CUDA_API_VERSION
	.align		4
        /*0000*/ 	.byte	0x04, 0x37
        /*0002*/ 	.short	(.L_99 - .L_98)
.L_98:
        /*0004*/ 	.word	0x00000082


	//----- nvinfo : EIATTR_KPARAM_INFO
	.align		4
.L_99:
        /*0008*/ 	.byte	0x04, 0x17
        /*000a*/ 	.short	(.L_101 - .L_100)
.L_100:
        /*000c*/ 	.word	0x00000000
        /*0010*/ 	.short	0x000b
        /*0012*/ 	.short	0x0040
        /*0014*/ 	.byte	0x00, 0xf0, 0x11, 0x00


	//----- nvinfo : EIATTR_KPARAM_INFO
	.align		4
.L_101:
        /*0018*/ 	.byte	0x04, 0x17
        /*001a*/ 	.short	(.L_103 - .L_102)
.L_102:
        /*001c*/ 	.word	0x00000000
        /*0020*/ 	.short	0x000a
        /*0022*/ 	.short	0x003c
        /*0024*/ 	.byte	0x00, 0xf0, 0x11, 0x00


	//----- nvinfo : EIATTR_KPARAM_INFO
	.align		4
.L_103:
        /*0028*/ 	.byte	0x04, 0x17
        /*002a*/ 	.short	(.L_105 - .L_104)
.L_104:
        /*002c*/ 	.word	0x00000000
        /*0030*/ 	.short	0x0009
        /*0032*/ 	.short	0x0038
        /*0034*/ 	.byte	0x00, 0xf0, 0x11, 0x00


	//----- nvinfo : EIATTR_KPARAM_INFO
	.align		4
.L_105:
        /*0038*/ 	.byte	0x04, 0x17
        /*003a*/ 	.short	(.L_107 - .L_106)
.L_106:
        /*003c*/ 	.word	0x00000000
        /*0040*/ 	.short	0x0008
        /*0042*/ 	.short	0x0034
        /*0044*/ 	.byte	0x00, 0xf0, 0x11, 0x00


	//----- nvinfo : EIATTR_KPARAM_INFO
	.align		4
.L_107:
        /*0048*/ 	.byte	0x04, 0x17
        /*004a*/ 	.short	(.L_109 - .L_108)
.L_108:
        /*004c*/ 	.word	0x00000000
        /*0050*/ 	.short	0x0007
        /*0052*/ 	.short	0x0030
        /*0054*/ 	.byte	0x00, 0xf0, 0x11, 0x00


	//----- nvinfo : EIATTR_KPARAM_INFO
	.align		4
.L_109:
        /*0058*/ 	.byte	0x04, 0x17
        /*005a*/ 	.short	(.L_111 - .L_110)
.L_110:
        /*005c*/ 	.word	0x00000000
        /*0060*/ 	.short	0x0006
        /*0062*/ 	.short	0x002c
        /*0064*/ 	.byte	0x00, 0xf0, 0x11, 0x00


	//----- nvinfo : EIATTR_KPARAM_INFO
	.align		4
.L_111:
        /*0068*/ 	.byte	0x04, 0x17
        /*006a*/ 	.short	(.L_113 - .L_112)
.L_112:
        /*006c*/ 	.word	0x00000000
        /*0070*/ 	.short	0x0005
        /*0072*/ 	.short	0x0028
        /*0074*/ 	.byte	0x00, 0xf0, 0x11, 0x00


	//----- nvinfo : EIATTR_KPARAM_INFO
	.align		4
.L_113:
        /*0078*/ 	.byte	0x04, 0x17
        /*007a*/ 	.short	(.L_115 - .L_114)
.L_114:
        /*007c*/ 	.word	0x00000000
        /*0080*/ 	.short	0x0004
        /*0082*/ 	.short	0x0020
        /*0084*/ 	.byte	0x00, 0xf5, 0x21, 0x00


	//----- nvinfo : EIATTR_KPARAM_INFO
	.align		4
.L_115:
        /*0088*/ 	.byte	0x04, 0x17
        /*008a*/ 	.short	(.L_117 - .L_116)
.L_116:
        /*008c*/ 	.word	0x00000000
        /*0090*/ 	.short	0x0003
        /*0092*/ 	.short	0x0018
        /*0094*/ 	.byte	0x00, 0xf5, 0x21, 0x00


	//----- nvinfo : EIATTR_KPARAM_INFO
	.align		4
.L_117:
        /*0098*/ 	.byte	0x04, 0x17
        /*009a*/ 	.short	(.L_119 - .L_118)
.L_118:
        /*009c*/ 	.word	0x00000000
        /*00a0*/ 	.short	0x0002
        /*00a2*/ 	.short	0x0010
        /*00a4*/ 	.byte	0x00, 0xf5, 0x21, 0x00


	//----- nvinfo : EIATTR_KPARAM_INFO
	.align		4
.L_119:
        /*00a8*/ 	.byte	0x04, 0x17
        /*00aa*/ 	.short	(.L_121 - .L_120)
.L_120:
        /*00ac*/ 	.word	0x00000000
        /*00b0*/ 	.short	0x0001
        /*00b2*/ 	.short	0x0008
        /*00b4*/ 	.byte	0x00, 0xf5, 0x21, 0x00


	//----- nvinfo : EIATTR_KPARAM_INFO
	.align		4
.L_121:
        /*00b8*/ 	.byte	0x04, 0x17
        /*00ba*/ 	.short	(.L_123 - .L_122)
.L_122:
        /*00bc*/ 	.word	0x00000000
        /*00c0*/ 	.short	0x0000
        /*00c2*/ 	.short	0x0000
        /*00c4*/ 	.byte	0x00, 0xf5, 0x21, 0x00


	//----- nvinfo : EIATTR_SPARSE_MMA_MASK
	.align		4
.L_123:
        /*00c8*/ 	.byte	0x03, 0x50
        /*00ca*/ 	.short	0x0000


	//----- nvinfo : EIATTR_MAXREG_COUNT
	.align		4
        /*00cc*/ 	.byte	0x03, 0x1b
        /*00ce*/ 	.short	0x00ff


	//----- nvinfo : EIATTR_MERCURY_ISA_VERSION
	.align		4
        /*00d0*/ 	.byte	0x03, 0x5f
        /*00d2*/ 	.short	0x0101


	//----- nvinfo : EIATTR_VRC_CTA_INIT_COUNT
	.align		4
        /*00d4*/ 	.byte	0x02, 0x4a
	.zero		1
	.zero		1


	//----- nvinfo : EIATTR_EXIT_INSTR_OFFSETS
	.align		4
        /*00d8*/ 	.byte	0x04, 0x1c
        /*00da*/ 	.short	(.L_125 - .L_124)


	//   ....[0]....
.L_124:
        /*00dc*/ 	.word	0x00000070


	//   ....[1]....
        /*00e0*/ 	.word	0x00000100


	//   ....[2]....
        /*00e4*/ 	.word	0x00000160


	//   ....[3]....
        /*00e8*/ 	.word	0x00000280


	//----- nvinfo : EIATTR_CBANK_PARAM_SIZE
	.align		4
.L_125:
        /*00ec*/ 	.byte	0x03, 0x19
        /*00ee*/ 	.short	0x0044


	//----- nvinfo : EIATTR_PARAM_CBANK
	.align		4
        /*00f0*/ 	.byte	0x04, 0x0a
        /*00f2*/ 	.short	(.L_127 - .L_126)
	.align		4
.L_126:
        /*00f4*/ 	.word	index@(.nv.constant0._Z29deriv_wrt_neighbors_se_a_spinPfPKfS1_PKiS3_iiiiiii)
        /*00f8*/ 	.short	0x0380
        /*00fa*/ 	.short	0x0044


	//----- nvinfo : EIATTR_SW_WAR
	.align		4
.L_127:
        /*00fc*/ 	.byte	0x04, 0x36
        /*00fe*/ 	.short	(.L_129 - .L_128)
.L_128:
        /*0100*/ 	.word	0x00000008
.L_129:


//--------------------- .nv.info._Z31deriv_wrt_center_atom_se_a_spinPfPKfS1_ii --------------------------
	.section	.nv.info._Z31deriv_wrt_center_atom_se_a_spinPfPKfS1_ii,"",@"SHT_CUDA_INFO"
	.sectionflags	@""
	.align	4


	//----- nvinfo : EIATTR_CUDA_API_VERSION
	.align		4
        /*0000*/ 	.byte	0x04, 0x37
        /*0002*/ 	.short	(.L_131 - .L_130)
.L_130:
        /*0004*/ 	.word	0x00000082


	//----- nvinfo : EIATTR_KPARAM_INFO
	.align		4
.L_131:
        /*0008*/ 	.byte	0x04, 0x17
        /*000a*/ 	.short	(.L_133 - .L_132)
.L_132:
        /*000c*/ 	.word	0x00000000
        /*0010*/ 	.short	0x0004
        /*0012*/ 	.short	0x001c
        /*0014*/ 	.byte	0x00, 0xf0, 0x11, 0x00


	//----- nvinfo : EIATTR_KPARAM_INFO
	.align		4
.L_133:
        /*0018*/ 	.byte	0x04, 0x17
        /*001a*/ 	.short	(.L_135 - .L_134)
.L_134:
        /*001c*/ 	.word	0x00000000
        /*0020*/ 	.short	0x0003
        /*0022*/ 	.short	0x0018
        /*0024*/ 	.byte	0x00, 0xf0, 0x11, 0x00


	//----- nvinfo : EIATTR_KPARAM_INFO
	.align		4
.L_135:
        /*0028*/ 	.byte	0x04, 0x17
        /*002a*/ 	.short	(.L_137 - .L_136)
.L_136:
        /*002c*/ 	.word	0x00000000
        /*0030*/ 	.short	0x0002
        /*0032*/ 	.short	0x0010
        /*0034*/ 	.byte	0x00, 0xf5, 0x21, 0x00


	//----- nvinfo : EIATTR_KPARAM_INFO
	.align		4
.L_137:
        /*0038*/ 	.byte	0x04, 0x17
        /*003a*/ 	.short	(.L_139 - .L_138)
.L_138:
        /*003c*/ 	.word	0x00000000
        /*0040*/ 	.short	0x0001
        /*0042*/ 	.short	0x0008
        /*0044*/ 	.byte	0x00, 0xf5, 0x21, 0x00


	//----- nvinfo : EIATTR_KPARAM_INFO
	.align		4
.L_139:
        /*0048*/ 	.byte	0x04, 0x17
        /*004a*/ 	.short	(.L_141 - .L_140)
.L_140:
        /*004c*/ 	.word	0x00000000
        /*0050*/ 	.short	0x0000
        /*0052*/ 	.short	0x0000
        /*0054*/ 	.byte	0x00, 0xf5, 0x21, 0x00


	//----- nvinfo : EIATTR_SPARSE_MMA_MASK
	.align		4
.L_141:
        /*0058*/ 	.byte	0x03, 0x50
        /*005a*/ 	.short	0x0000


	//----- nvinfo : EIATTR_MAXREG_COUNT
	.align		4
        /*005c*/ 	.byte	0x03, 0x1b
        /*005e*/ 	.short	0x00ff


	//----- nvinfo : EIATTR_MERCURY_ISA_VERSION
	.align		4
        /*0060*/ 	.byte	0x03, 0x5f
        /*0062*/ 	.short	0x0101


	//----- nvinfo : EIATTR_VRC_CTA_INIT_COUNT
	.align		4
        /*0064*/ 	.byte	0x02, 0x4a
	.zero		1
	.zero		1


	//----- nvinfo : EIATTR_EXIT_INSTR_OFFSETS
	.align		4
        /*0068*/ 	.byte	0x04, 0x1c
        /*006a*/ 	.short	(.L_143 - .L_142)


	//   ....[0]....
.L_142:
        /*006c*/ 	.word	0x00000090


	//   ....[1]....
        /*0070*/ 	.word	0x000001c0


	//----- nvinfo : EIATTR_CBANK_PARAM_SIZE
	.align		4
.L_143:
        /*0074*/ 	.byte	0x03, 0x19
        /*0076*/ 	.short	0x0020


	//----- nvinfo : EIATTR_PARAM_CBANK
	.align		4
        /*0078*/ 	.byte	0x04, 0x0a
        /*007a*/ 	.short	(.L_145 - .L_144)
	.align		4
.L_144:
        /*007c*/ 	.word	index@(.nv.constant0._Z31deriv_wrt_center_atom_se_a_spinPfPKfS1_ii)
        /*0080*/ 	.short	0x0380
        /*0082*/ 	.short	0x0020


	//----- nvinfo : EIATTR_SW_WAR
	.align		4
.L_145:
        /*0084*/ 	.byte	0x04, 0x36
        /*0086*/ 	.short	(.L_147 - .L_146)
.L_146:
        /*0088*/ 	.word	0x00000008
.L_147:


//--------------------- .nv.callgraph             --------------------------
	.section	.nv.callgraph,"",@"SHT_CUDA_CALLGRAPH"
	.align	4
	.sectionentsize	8
	.align		4
        /*0000*/ 	.word	0x00000000
	.align		4
        /*0004*/ 	.word	0xffffffff
	.align		4
        /*0008*/ 	.word	0x00000000
	.align		4
        /*000c*/ 	.word	0xfffffffe
	.align		4
        /*0010*/ 	.word	0x00000000
	.align		4
        /*0014*/ 	.word	0xfffffffd
	.align		4
        /*0018*/ 	.word	0x00000000
	.align		4
        /*001c*/ 	.word	0xfffffffc


//--------------------- .text._Z29deriv_wrt_mag_force_se_a_spinPfPKfS1_PKiS3_iiiiiiiS1_S1_ --------------------------
	.section	.text._Z29deriv_wrt_mag_force_se_a_spinPfPKfS1_PKiS3_iiiiiiiS1_S1_,"ax",@progbits
	.align	128
        .global         _Z29deriv_wrt_mag_force_se_a_spinPfPKfS1_PKiS3_iiiiiiiS1_S1_
        .type           _Z29deriv_wrt_mag_force_se_a_spinPfPKfS1_PKiS3_iiiiiiiS1_S1_,@function
        .size           _Z29deriv_wrt_mag_force_se_a_spinPfPKfS1_PKiS3_iiiiiiiS1_S1_,(.L_x_17 - _Z29deriv_wrt_mag_force_se_a_spinPfPKfS1_PKiS3_iiiiiiiS1_S1_)
        .other          _Z29deriv_wrt_mag_force_se_a_spinPfPKfS1_PKiS3_iiiiiiiS1_S1_,@"STO_CUDA_ENTRY STV_DEFAULT"
_Z29deriv_wrt_mag_force_se_a_spinPfPKfS1_PKiS3_iiiiiiiS1_S1_:
.text._Z29deriv_wrt_mag_force_se_a_spinPfPKfS1_PKiS3_iiiiiiiS1_S1_:
[----:B------:R-:W-:Y:S01]  /*0000*/  LDC R1, c[0x0][0x37c] ;  /* 0x0000df00ff017b82 */ /* 0x000fe20000000800 */
[----:B------:R-:W0:Y:S07]  /*0010*/  S2R R3, SR_TID.X ;  /* 0x0000000000037919 */ /* 0x000e2e0000002100 */
[----:B------:R-:W0:Y:S01]  /*0020*/  S2UR UR6, SR_CTAID.X ;  /* 0x00000000000679c3 */ /* 0x000e220000002500 */
[----:B------:R-:W1:Y:S07]  /*0030*/  LDCU.64 UR4, c[0x0][0x358] ;  /* 0x00006b00ff0477ac */ /* 0x000e6e0008000a00 */
[----:B------:R-:W0:Y:S08]  /*0040*/  LDC R2, c[0x0][0x360] ;  /* 0x0000d800ff027b82 */ /* 0x000e300000000800 */
[----:B------:R-:W2:Y:S08]  /*0050*/  LDC.64 R6, c[0x0][0x3a0] ;  /* 0x0000e800ff067b82 */ /* 0x000eb00000000a00 */
[----:B------:R-:W3:Y:S01]  /*0060*/  LDC.64 R10, c[0x0][0x3d0] ;  /* 0x0000f400ff0a7b82 */ /* 0x000ee20000000a00 */
[----:B0-----:R-:W-:-:S07]  /*0070*/  IMAD R2, R2, UR6, R3 ;  /* 0x0000000602027c24 */ /* 0x001fce000f8e0203 */
[----:B------:R-:W0:Y:S01]  /*0080*/  LDC.64 R8, c[0x0][0x3c8] ;  /* 0x0000f200ff087b82 */ /* 0x000e220000000a00 */
[----:B--2---:R-:W-:-:S06]  /*0090*/  IMAD.WIDE.U32 R6, R2, 0x4, R6 ;  /* 0x0000000402067825 */ /* 0x004fcc00078e0006 */
[----:B-1----:R-:W3:Y:S02]  /*00a0*/  LDG.E R7, desc[UR4][R6.64] ;  /* 0x0000000406077981 */ /* 0x002ee4000c1e1900 */
[----:B---3--:R-:W-:-:S05]  /*00b0*/  IMAD.WIDE R10, R7, 0x4, R10 ;  /* 0x00000004070a7825 */ /* 0x008fca00078e020a */
[----:B------:R-:W2:Y:S01]  /*00c0*/  LDG.E R3, desc[UR4][R10.64] ;  /* 0x000000040a037981 */ /* 0x000ea2000c1e1900 */
[----:B0-----:R-:W-:-:S05]  /*00d0*/  IMAD.WIDE R8, R7, 0x4, R8 ;  /* 0x0000000407087825 */ /* 0x001fca00078e0208 */
[----:B------:R-:W3:Y:S01]  /*00e0*/  LDG.E R0, desc[UR4][R8.64] ;  /* 0x0000000408007981 */ /* 0x000ee2000c1e1900 */
[----:B------:R-:W-:Y:S01]  /*00f0*/  BSSY.RECONVERGENT B0, `(.L_x_0) ;  /* 0x000000d000007945 */ /* 0x000fe20003800200 */
[----:B------:R-:W0:Y:S01]  /*0100*/  S2R R5, SR_CTAID.Y ;  /* 0x0000000000057919 */ /* 0x000e220000002600 */
[----:B--2---:R-:W1:Y:S08]  /*0110*/  MUFU.RCP R4, R3 ;  /* 0x0000000300047308 */ /* 0x004e700000001000 */
[----:B---3--:R-:W2:Y:S01]  /*0120*/  FCHK P0, R0, R3 ;  /* 0x0000000300007302 */ /* 0x008ea20000000000 */
[----:B-1----:R-:W-:-:S04]  /*0130*/  FFMA R13, -R3, R4, 1 ;  /* 0x3f800000030d7423 */ /* 0x002fc80000000104 */
[----:B------:R-:W-:-:S04]  /*0140*/  FFMA R13, R4, R13, R4 ;  /* 0x0000000d040d7223 */ /* 0x000fc80000000004 */
[----:B------:R-:W-:-:S04]  /*0150*/  FFMA R4, R0, R13, RZ ;  /* 0x0000000d00047223 */ /* 0x000fc800000000ff */
[----:B------:R-:W-:-:S04]  /*0160*/  FFMA R6, -R3, R4, R0 ;  /* 0x0000000403067223 */ /* 0x000fc80000000100 */
[----:B------:R-:W-:Y:S01]  /*0170*/  FFMA R4, R13, R6, R4 ;  /* 0x000000060d047223 */ /* 0x000fe20000000004 */
[----:B0-2---:R-:W-:Y:S06]  /*0180*/  @!P0 BRA `(.L_x_1) ;  /* 0x00000000000c8947 */ /* 0x005fec0003800000 */
[----:B------:R-:W-:-:S07]  /*0190*/  MOV R4, 0x1b0 ;  /* 0x000001b000047802 */ /* 0x000fce0000000f00 */
[----:B------:R-:W-:Y:S05]  /*01a0*/  CALL.REL.NOINC `($__internal_0_$__cuda_sm3x_div_rn_noftz_f32_slowpath) ;  /* 0x0000000000a47944 */ /* 0x000fea0003c00000 */
[----:B------:R-:W-:-:S07]  /*01b0*/  IMAD.MOV.U32 R4, RZ, RZ, R0 ;  /* 0x000000ffff047224 */ /* 0x000fce00078e0000 */
.L_x_1:
[----:B------:R-:W-:Y:S05]  /*01c0*/  BSYNC.RECONVERGENT B0 ;  /* 0x0000000000007941 */ /* 0x000fea0003800200 */
.L_x_0:
[----:B------:R-:W0:Y:S02]  /*01d0*/  LDCU UR6, c[0x0][0x3b8] ;  /* 0x00007700ff0677ac */ /* 0x000e240008000800 */
[----:B0-----:R-:W-:-:S13]  /*01e0*/  ISETP.GE.U32.AND P0, PT, R2, UR6, PT ;  /* 0x0000000602007c0c */ /* 0x001fda000bf06070 */
[----:B------:R-:W-:Y:S05]  /*01f0*/  @P0 EXIT ;  /* 0x000000000000094d */ /* 0x000fea0003800000 */
[----:B------:R-:W0:Y:S01]  /*0200*/  LDC.64 R6, c[0x0][0x398] ;  /* 0x0000e600ff067b82 */ /* 0x000e220000000a00 */
[----:B------:R-:W1:Y:S02]  /*0210*/  LDCU UR6, c[0x0][0x3ac] ;  /* 0x00007580ff0677ac */ /* 0x000e640008000800 */
[----:B-1----:R-:W-:-:S04]  /*0220*/  IMAD R3, R2, UR6, R5 ;  /* 0x0000000602037c24 */ /* 0x002fc8000f8e0205 */
[----:B0-----:R-:W-:-:S05]  /*0230*/  IMAD.WIDE.U32 R6, R3, 0x4, R6 ;  /* 0x0000000403067825 */ /* 0x001fca00078e0006 */
[----:B------:R-:W2:Y:S02]  /*0240*/  LDG.E R0, desc[UR4][R6.64] ;  /* 0x0000000406007981 */ /* 0x000ea4000c1e1900 */
[----:B--2---:R-:W-:-:S13]  /*0250*/  ISETP.GE.AND P0, PT, R0, RZ, PT ;  /* 0x000000ff0000720c */ /* 0x004fda0003f06270 */
[----:B------:R-:W-:Y:S05]  /*0260*/  @!P0 EXIT ;  /* 0x000000000000894d */ /* 0x000fea0003800000 */
[----:B------:R-:W0:Y:S01]  /*0270*/  LDC.64 R6, c[0x0][0x3a0] ;  /* 0x0000e800ff067b82 */ /* 0x000e220000000a00 */
[----:B------:R-:W1:Y:S01]  /*0280*/  LDCU UR6, c[0x0][0x3b4] ;  /* 0x00007680ff0677ac */ /* 0x000e620008000800 */
[----:B0-----:R-:W-:-:S06]  /*0290*/  IMAD.WIDE.U32 R6, R0, 0x4, R6 ;  /* 0x0000000400067825 */ /* 0x001fcc00078e0006 */
[----:B------:R-:W1:Y:S02]  /*02a0*/  LDG.E R6, desc[UR4][R6.64] ;  /* 0x0000000406067981 */ /* 0x000e64000c1e1900 */
[----:B-1----:R-:W-:-:S13]  /*02b0*/  ISETP.GE.AND P0, PT, R6, UR6, PT ;  /* 0x0000000606007c0c */ /* 0x002fda000bf06270 */
[----:B------:R-:W-:Y:S05]  /*02c0*/  @!P0 EXIT ;  /* 0x000000000000894d */ /* 0x000fea0003800000 */
[----:B------:R-:W0:Y:S01]  /*02d0*/  S2R R8, SR_TID.Z ;  /* 0x0000000000087919 */ /* 0x000e220000002300 */
[----:B------:R-:W1:Y:S01]  /*02e0*/  LDC.64 R6, c[0x0][0x388] ;  /* 0x0000e200ff067b82 */ /* 0x000e620000000a00 */
[----:B------:R-:W2:Y:S01]  /*02f0*/  LDCU UR6, c[0x0][0x3b0] ;  /* 0x00007600ff0677ac */ /* 0x000ea20008000800 */
[----:B------:R-:W3:Y:S06]  /*0300*/  S2R R3, SR_TID.Y ;  /* 0x0000000000037919 */ /* 0x000eec0000002200 */
[----:B------:R-:W4:Y:S08]  /*0310*/  LDC.64 R10, c[0x0][0x390] ;  /* 0x0000e400ff0a7b82 */ /* 0x000f300000000a00 */
[----:B------:R-:W5:Y:S01]  /*0320*/  LDC.64 R14, c[0x0][0x380] ;  /* 0x0000e000ff0e7b82 */ /* 0x000f620000000a00 */
[----:B0-----:R-:W-:-:S04]  /*0330*/  IMAD R5, R5, 0x4, R8 ;  /* 0x0000000405057824 */ /* 0x001fc800078e0208 */
[----:B--2---:R-:W-:-:S04]  /*0340*/  IMAD R5, R2, UR6, R5 ;  /* 0x0000000602057c24 */ /* 0x004fc8000f8e0205 */
[----:B-1----:R-:W-:-:S04]  /*0350*/  IMAD.WIDE.U32 R6, R5, 0x4, R6 ;  /* 0x0000000405067825 */ /* 0x002fc800078e0006 */
[----:B---3--:R-:W-:Y:S02]  /*0360*/  IMAD R5, R5, 0x3, R3 ;  /* 0x0000000305057824 */ /* 0x008fe400078e0203 */
[----:B------:R-:W2:Y:S02]  /*0370*/  LDG.E R6, desc[UR4][R6.64] ;  /* 0x0000000406067981 */ /* 0x000ea4000c1e1900 */
[----:B----4-:R-:W-:-:S06]  /*0380*/  IMAD.WIDE.U32 R10, R5, 0x4, R10 ;  /* 0x00000004050a7825 */ /* 0x010fcc00078e000a */
[----:B------:R-:W3:Y:S01]  /*0390*/  LDG.E R10, desc[UR4][R10.64] ;  /* 0x000000040a0a7981 */ /* 0x000ee2000c1e1900 */
[----:B------:R-:W-:Y:S01]  /*03a0*/  F2F.F64.F32 R4, R4 ;  /* 0x0000000400047310 */ /* 0x000fe20000201800 */
[----:B------:R-:W-:-:S04]  /*03b0*/  IMAD R3, R0, 0x3, R3 ;  /* 0x0000000300037824 */ /* 0x000fc800078e0203 */
[----:B-----5:R-:W-:-:S03]  /*03c0*/  IMAD.WIDE.U32 R2, R3, 0x4, R14 ;  /* 0x0000000403027825 */ /* 0x020fc600078e000e */
[----:B--2---:R-:W0:Y:S08]  /*03d0*/  F2F.F64.F32 R8, R6 ;  /* 0x0000000600087310 */ /* 0x004e300000201800 */
[----:B---3--:R-:W1:Y:S01]  /*03e0*/  F2F.F64.F32 R12, R10 ;  /* 0x0000000a000c7310 */ /* 0x008e620000201800 */
[----:B0-----:R-:W-:-:S08]  /*03f0*/  DMUL R8, R8, R4 ;  /* 0x0000000408087228 */ /* 0x001fd00000000000 */
[----:B-1----:R-:W-:-:S10]  /*0400*/  DMUL R8, R8, R12 ;  /* 0x0000000c08087228 */ /* 0x002fd40000000000 */
[----:B------:R-:W0:Y:S02]  /*0410*/  F2F.F32.F64 R9, R8 ;  /* 0x0000000800097310 */ /* 0x000e240000301000 */
[----:B0-----:R-:W-:Y:S01]  /*0420*/  REDG.E.ADD.F32.FTZ.RN.STRONG.GPU desc[UR4][R2.64], R9 ;  /* 0x00000009020079a6 */ /* 0x001fe2000c12f304 */
[----:B------:R-:W-:Y:S05]  /*0430*/  EXIT ;  /* 0x000000000000794d */ /* 0x000fea0003800000 */
        .weak           $__internal_0_$__cuda_sm3x_div_rn_noftz_f32_slowpath
        .type           $__internal_0_$__cuda_sm3x_div_rn_noftz_f32_slowpath,@function
        .size           $__internal_0_$__cuda_sm3x_div_rn_noftz_f32_slowpath,(.L_x_17 - $__internal_0_$__cuda_sm3x_div_rn_noftz_f32_slowpath)
$__internal_0_$__cuda_sm3x_div_rn_noftz_f32_slowpath:
[--C-:B------:R-:W-:Y:S01]  /*0440*/  SHF.R.U32.HI R7, RZ, 0x17, R3.reuse ;  /* 0x00000017ff077819 */ /* 0x100fe20000011603 */
[----:B------:R-:W-:Y:S01]  /*0450*/  BSSY.RECONVERGENT B1, `(.L_x_2) ;  /* 0x0000064000017945 */ /* 0x000fe20003800200 */
[--C-:B------:R-:W-:Y:S01]  /*0460*/  SHF.R.U32.HI R6, RZ, 0x17, R0.reuse ;  /* 0x00000017ff067819 */ /* 0x100fe20000011600 */
[----:B------:R-:W-:Y:S01]  /*0470*/  IMAD.MOV.U32 R8, RZ, RZ, R0 ;  /* 0x000000ffff087224 */ /* 0x000fe200078e0000 */
[----:B------:R-:W-:Y:S01]  /*0480*/  LOP3.LUT R7, R7, 0xff, RZ, 0xc0, !PT ;  /* 0x000000ff07077812 */ /* 0x000fe200078ec0ff */
[----:B------:R-:W-:Y:S01]  /*0490*/  IMAD.MOV.U32 R9, RZ, RZ, R3 ;  /* 0x000000ffff097224 */ /* 0x000fe200078e0003 */
[----:B------:R-:W-:-:S03]  /*04a0*/  LOP3.LUT R6, R6, 0xff, RZ, 0xc0, !PT ;  /* 0x000000ff06067812 */ /* 0x000fc600078ec0ff */
[----:B------:R-:W-:Y:S02]  /*04b0*/  VIADD R12, R7, 0xffffffff ;  /* 0xffffffff070c7836 */ /* 0x000fe40000000000 */
[----:B------:R-:W-:-:S03]  /*04c0*/  VIADD R11, R6, 0xffffffff ;  /* 0xffffffff060b7836 */ /* 0x000fc60000000000 */
[----:B------:R-:W-:-:S04]  /*04d0*/  ISETP.GT.U32.AND P0, PT, R12, 0xfd, PT ;  /* 0x000000fd0c00780c */ /* 0x000fc80003f04070 */
[----:B------:R-:W-:-:S13]  /*04e0*/  ISETP.GT.U32.OR P0, PT, R11, 0xfd, P0 ;  /* 0x000000fd0b00780c */ /* 0x000fda0000704470 */
[----:B------:R-:W-:Y:S01]  /*04f0*/  @!P0 IMAD.MOV.U32 R10, RZ, RZ, RZ ;  /* 0x000000ffff0a8224 */ /* 0x000fe200078e00ff */
[----:B------:R-:W-:Y:S06]  /*0500*/  @!P0 BRA `(.L_x_3) ;  /* 0x00000000005c8947 */ /* 0x000fec0003800000 */
[----:B------:R-:W-:Y:S02]  /*0510*/  FSETP.GTU.FTZ.AND P0, PT, |R0|, +INF , PT ;  /* 0x7f8000000000780b */ /* 0x000fe40003f1c200 */
[----:B------:R-:W-:-:S04]  /*0520*/  FSETP.GTU.FTZ.AND P1, PT, |R3|, +INF , PT ;  /* 0x7f8000000300780b */ /* 0x000fc80003f3c200 */
[----:B------:R-:W-:-:S13]  /*0530*/  PLOP3.LUT P0, PT, P0, P1, PT, 0xf8, 0x8f ;  /* 0x00000000008f781c */ /* 0x000fda0000703f70 */
[----:B------:R-:W-:Y:S05]  /*0540*/  @P0 BRA `(.L_x_4) ;  /* 0x00000004004c0947 */ /* 0x000fea0003800000 */
[----:B------:R-:W-:-:S13]  /*0550*/  LOP3.LUT P0, RZ, R9, 0x7fffffff, R8, 0xc8, !PT ;  /* 0x7fffffff09ff7812 */ /* 0x000fda000780c808 */
[----:B------:R-:W-:Y:S05]  /*0560*/  @!P0 BRA `(.L_x_5) ;  /* 0x00000004003c8947 */ /* 0x000fea0003800000 */
[C---:B------:R-:W-:Y:S02]  /*0570*/  FSETP.NEU.FTZ.AND P2, PT, |R0|.reuse, +INF , PT ;  /* 0x7f8000000000780b */ /* 0x040fe40003f5d200 */
[----:B------:R-:W-:Y:S02]  /*0580*/  FSETP.NEU.FTZ.AND P1, PT, |R3|, +INF , PT ;  /* 0x7f8000000300780b */ /* 0x000fe40003f3d200 */
[----:B------:R-:W-:-:S11]  /*0590*/  FSETP.NEU.FTZ.AND P0, PT, |R0|, +INF , PT ;  /* 0x7f8000000000780b */ /* 0x000fd60003f1d200 */
[----:B------:R-:W-:Y:S05]  /*05a0*/  @!P1 BRA !P2, `(.L_x_5) ;  /* 0x00000004002c9947 */ /* 0x000fea0005000000 */
[----:B------:R-:W-:-:S04]  /*05b0*/  LOP3.LUT P2, RZ, R8, 0x7fffffff, RZ, 0xc0, !PT ;  /* 0x7fffffff08ff7812 */ /* 0x000fc8000784c0ff */
[----:B------:R-:W-:-:S13]  /*05c0*/  PLOP3.LUT P1, PT, P1, P2, PT, 0x2f, 0xf2 ;  /* 0x0000000000f2781c */ /* 0x000fda0000f24577 */
[----:B------:R-:W-:Y:S05]  /*05d0*/  @P1 BRA `(.L_x_6) ;  /* 0x0000000400181947 */ /* 0x000fea0003800000 */
[----:B------:R-:W-:-:S04]  /*05e0*/  LOP3.LUT P1, RZ, R9, 0x7fffffff, RZ, 0xc0, !PT ;  /* 0x7fffffff09ff7812 */ /* 0x000fc8000782c0ff */
[----:B------:R-:W-:-:S13]  /*05f0*/  PLOP3.LUT P0, PT, P0, P1, PT, 0x2f, 0xf2 ;  /* 0x0000000000f2781c */ /* 0x000fda0000702577 */
[----:B------:R-:W-:Y:S05]  /*0600*/  @P0 BRA `(.L_x_7) ;  /* 0x0000000400000947 */ /* 0x000fea0003800000 */
[----:B------:R-:W-:Y:S02]  /*0610*/  ISETP.GE.AND P0, PT, R11, RZ, PT ;  /* 0x000000ff0b00720c */ /* 0x000fe40003f06270 */
[----:B------:R-:W-:-:S11]  /*0620*/  ISETP.GE.AND P1, PT, R12, RZ, PT ;  /* 0x000000ff0c00720c */ /* 0x000fd60003f26270 */
[----:B------:R-:W-:Y:S02]  /*0630*/  @P0 IMAD.MOV.U32 R10, RZ, RZ, RZ ;  /* 0x000000ffff0a0224 */ /* 0x000fe400078e00ff */
[----:B------:R-:W-:Y:S01]  /*0640*/  @!P0 FFMA R8, R0, 1.84467440737095516160e+19, RZ ;  /* 0x5f80000000088823 */ /* 0x000fe200000000ff */
[----:B------:R-:W-:Y:S02]  /*0650*/  @!P0 IMAD.MOV.U32 R10, RZ, RZ, -0x40 ;  /* 0xffffffc0ff0a8424 */ /* 0x000fe400078e00ff */
[----:B------:R-:W-:Y:S02]  /*0660*/  @!P1 FFMA R9, R3, 1.84467440737095516160e+19, RZ ;  /* 0x5f80000003099823 */ /* 0x000fe400000000ff */
[----:B------:R-:W-:-:S07]  /*0670*/  @!P1 VIADD R10, R10, 0x40 ;  /* 0x000000400a0a9836 */ /* 0x000fce0000000000 */
.L_x_3:
[----:B------:R-:W-:Y:S01]  /*0680*/  LEA R0, R7, 0xc0800000, 0x17 ;  /* 0xc080000007007811 */ /* 0x000fe200078eb8ff */
[----:B------:R-:W-:Y:S01]  /*0690*/  VIADD R6, R6, 0xffffff81 ;  /* 0xffffff8106067836 */ /* 0x000fe20000000000 */
[----:B------:R-:W-:Y:S02]  /*06a0*/  BSSY.RECONVERGENT B2, `(.L_x_8) ;  /* 0x0000035000027945 */ /* 0x000fe40003800200 */
[----:B------:R-:W-:Y:S01]  /*06b0*/  IADD3 R9, PT, PT, -R0, R9, RZ ;  /* 0x0000000900097210 */ /* 0x000fe20007ffe1ff */
[C---:B------:R-:W-:Y:S01]  /*06c0*/  IMAD R0, R6.reuse, -0x800000, R8 ;  /* 0xff80000006007824 */ /* 0x040fe200078e0208 */
[----:B------:R-:W-:Y:S02]  /*06d0*/  IADD3 R7, PT, PT, R6, 0x7f, -R7 ;  /* 0x0000007f06077810 */ /* 0x000fe40007ffe807 */
[----:B------:R-:W0:Y:S01]  /*06e0*/  MUFU.RCP R3, R9 ;  /* 0x0000000900037308 */ /* 0x000e220000001000 */
[----:B------:R-:W-:Y:S02]  /*06f0*/  FADD.FTZ R11, -R9, -RZ ;  /* 0x800000ff090b7221 */ /* 0x000fe40000010100 */
[----:B------:R-:W-:-:S02]  /*0700*/  IMAD.IADD R7, R7, 0x1, R10 ;  /* 0x0000000107077824 */ /* 0x000fc400078e020a */
[----:B0-----:R-:W-:-:S04]  /*0710*/  FFMA R12, R3, R11, 1 ;  /* 0x3f800000030c7423 */ /* 0x001fc8000000000b */
[----:B------:R-:W-:-:S04]  /*0720*/  FFMA R12, R3, R12, R3 ;  /* 0x0000000c030c7223 */ /* 0x000fc80000000003 */
[----:B------:R-:W-:-:S04]  /*0730*/  FFMA R3, R0, R12, RZ ;  /* 0x0000000c00037223 */ /* 0x000fc800000000ff */
[----:B------:R-:W-:-:S04]  /*0740*/  FFMA R8, R11, R3, R0 ;  /* 0x000000030b087223 */ /* 0x000fc80000000000 */
[----:B------:R-:W-:-:S04]  /*0750*/  FFMA R13, R12, R8, R3 ;  /* 0x000000080c0d7223 */ /* 0x000fc80000000003 */
[----:B------:R-:W-:-:S04]  /*0760*/  FFMA R8, R11, R13, R0 ;  /* 0x0000000d0b087223 */ /* 0x000fc80000000000 */
[----:B------:R-:W-:-:S05]  /*0770*/  FFMA R0, R12, R8, R13 ;  /* 0x000000080c007223 */ /* 0x000fca000000000d */
[----:B------:R-:W-:-:S04]  /*0780*/  SHF.R.U32.HI R3, RZ, 0x17, R0 ;  /* 0x00000017ff037819 */ /* 0x000fc80000011600 */
[----:B------:R-:W-:-:S05]  /*0790*/  LOP3.LUT R3, R3, 0xff, RZ, 0xc0, !PT ;  /* 0x000000ff03037812 */ /* 0x000fca00078ec0ff */
[----:B------:R-:W-:-:S04]  /*07a0*/  IMAD.IADD R9, R3, 0x1, R7 ;  /* 0x0000000103097824 */ /* 0x000fc800078e0207 */
[----:B------:R-:W-:-:S05]  /*07b0*/  VIADD R3, R9, 0xffffffff ;  /* 0xffffffff09037836 */ /* 0x000fca0000000000 */
[----:B------:R-:W-:-:S13]  /*07c0*/  ISETP.GE.U32.AND P0, PT, R3, 0xfe, PT ;  /* 0x000000fe0300780c */ /* 0x000fda0003f06070 */
[----:B------:R-:W-:Y:S05]  /*07d0*/  @!P0 BRA `(.L_x_9) ;  /* 0x0000000000808947 */ /* 0x000fea0003800000 */
[----:B------:R-:W-:-:S13]  /*07e0*/  ISETP.GT.AND P0, PT, R9, 0xfe, PT ;  /* 0x000000fe0900780c */ /* 0x000fda0003f04270 */
[----:B------:R-:W-:Y:S05]  /*07f0*/  @P0 BRA `(.L_x_10) ;  /* 0x00000000006c0947 */ /* 0x000fea0003800000 */
[----:B------:R-:W-:-:S13]  /*0800*/  ISETP.GE.AND P0, PT, R9, 0x1, PT ;  /* 0x000000010900780c */ /* 0x000fda0003f06270 */
[----:B------:R-:W-:Y:S05]  /*0810*/  @P0 BRA `(.L_x_11) ;  /* 0x0000000000740947 */ /* 0x000fea0003800000 */
[----:B------:R-:W-:Y:S02]  /*0820*/  ISETP.GE.AND P0, PT, R9, -0x18, PT ;  /* 0xffffffe80900780c */ /* 0x000fe40003f06270 */
[----:B------:R-:W-:-:S11]  /*0830*/  LOP3.LUT R0, R0, 0x80000000, RZ, 0xc0, !PT ;  /* 0x8000000000007812 */ /* 0x000fd600078ec0ff */
[----:B------:R-:W-:Y:S05]  /*0840*/  @!P0 BRA `(.L_x_11) ;  /* 0x0000000000688947 */ /* 0x000fea0003800000 */
[CCC-:B------:R-:W-:Y:S01]  /*0850*/  FFMA.RZ R3, R12.reuse, R8.reuse, R13.reuse ;  /* 0x000000080c037223 */ /* 0x1c0fe2000000c00d */
[CCC-:B------:R-:W-:Y:S01]  /*0860*/  FFMA.RM R6, R12.reuse, R8.reuse, R13.reuse ;  /* 0x000000080c067223 */ /* 0x1c0fe2000000400d */
[C---:B------:R-:W-:Y:S02]  /*0870*/  ISETP.NE.AND P2, PT, R9.reuse, RZ, PT ;  /* 0x000000ff0900720c */ /* 0x040fe40003f45270 */
[----:B------:R-:W-:Y:S02]  /*0880*/  ISETP.NE.AND P1, PT, R9, RZ, PT ;  /* 0x000000ff0900720c */ /* 0x000fe40003f25270 */
[----:B------:R-:W-:Y:S01]  /*0890*/  LOP3.LUT R7, R3, 0x7fffff, RZ, 0xc0, !PT ;  /* 0x007fffff03077812 */ /* 0x000fe200078ec0ff */
[----:B------:R-:W-:Y:S01]  /*08a0*/  FFMA.RP R3, R12, R8, R13 ;  /* 0x000000080c037223 */ /* 0x000fe2000000800d */
[C---:B------:R-:W-:Y:S01]  /*08b0*/  VIADD R8, R9.reuse, 0x20 ;  /* 0x0000002009087836 */ /* 0x040fe20000000000 */
[----:B------:R-:W-:Y:S02]  /*08c0*/  IADD3 R9, PT, PT, -R9, RZ, RZ ;  /* 0x000000ff09097210 */ /* 0x000fe40007ffe1ff */
[----:B------:R-:W-:-:S02]  /*08d0*/  LOP3.LUT R7, R7, 0x800000, RZ, 0xfc, !PT ;  /* 0x0080000007077812 */ /* 0x000fc400078efcff */
[----:B------:R-:W-:Y:S02]  /*08e0*/  FSETP.NEU.FTZ.AND P0, PT, R3, R6, PT ;  /* 0x000000060300720b */ /* 0x000fe40003f1d000 */
[----:B------:R-:W-:Y:S02]  /*08f0*/  SHF.L.U32 R8, R7, R8, RZ ;  /* 0x0000000807087219 */ /* 0x000fe400000006ff */
[----:B------:R-:W-:Y:S02]  /*0900*/  SEL R6, R9, RZ, P2 ;  /* 0x000000ff09067207 */ /* 0x000fe40001000000 */
[----:B------:R-:W-:Y:S02]  /*0910*/  ISETP.NE.AND P1, PT, R8, RZ, P1 ;  /* 0x000000ff0800720c */ /* 0x000fe40000f25270 */
[----:B------:R-:W-:Y:S02]  /*0920*/  SHF.R.U32.HI R6, RZ, R6, R7 ;  /* 0x00000006ff067219 */ /* 0x000fe40000011607 */
[----:B------:R-:W-:-:S02]  /*0930*/  PLOP3.LUT P0, PT, P0, P1, PT, 0xf8, 0x8f ;  /* 0x00000000008f781c */ /* 0x000fc40000703f70 */
[----:B------:R-:W-:Y:S02]  /*0940*/  SHF.R.U32.HI R8, RZ, 0x1, R6 ;  /* 0x00000001ff087819 */ /* 0x000fe40000011606 */
[----:B------:R-:W-:-:S04]  /*0950*/  SEL R3, RZ, 0x1, !P0 ;  /* 0x00000001ff037807 */ /* 0x000fc80004000000 */
[----:B------:R-:W-:-:S04]  /*0960*/  LOP3.LUT R3, R3, 0x1, R8, 0xf8, !PT ;  /* 0x0000000103037812 */ /* 0x000fc800078ef808 */
[----:B------:R-:W-:-:S05]  /*0970*/  LOP3.LUT R3, R3, R6, RZ, 0xc0, !PT ;  /* 0x0000000603037212 */ /* 0x000fca00078ec0ff */
[----:B------:R-:W-:-:S05]  /*0980*/  IMAD.IADD R3, R8, 0x1, R3 ;  /* 0x0000000108037824 */ /* 0x000fca00078e0203 */
[----:B------:R-:W-:Y:S01]  /*0990*/  LOP3.LUT R0, R3, R0, RZ, 0xfc, !PT ;  /* 0x0000000003007212 */ /* 0x000fe200078efcff */
[----:B------:R-:W-:Y:S06]  /*09a0*/  BRA `(.L_x_11) ;  /* 0x0000000000107947 */ /* 0x000fec0003800000 */
.L_x_10:
[----:B------:R-:W-:-:S04]  /*09b0*/  LOP3.LUT R0, R0, 0x80000000, RZ, 0xc0, !PT ;  /* 0x8000000000007812 */ /* 0x000fc800078ec0ff */
[----:B------:R-:W-:Y:S01]  /*09c0*/  LOP3.LUT R0, R0, 0x7f800000, RZ, 0xfc, !PT ;  /* 0x7f80000000007812 */ /* 0x000fe200078efcff */
[----:B------:R-:W-:Y:S06]  /*09d0*/  BRA `(.L_x_11) ;  /* 0x0000000000047947 */ /* 0x000fec0003800000 */
.L_x_9:
[----:B------:R-:W-:-:S07]  /*09e0*/  IMAD R0, R7, 0x800000, R0 ;  /* 0x0080000007007824 */ /* 0x000fce00078e0200 */
.L_x_11:
[----:B------:R-:W-:Y:S05]  /*09f0*/  BSYNC.RECONVERGENT B2 ;  /* 0x0000000000027941 */ /* 0x000fea0003800200 */
.L_x_8:
[----:B------:R-:W-:Y:S05]  /*0a00*/  BRA `(.L_x_12) ;  /* 0x0000000000207947 */ /* 0x000fea0003800000 */
.L_x_7:
[----:B------:R-:W-:-:S04]  /*0a10*/  LOP3.LUT R0, R9, 0x80000000, R8, 0x48, !PT ;  /* 0x8000000009007812 */ /* 0x000fc800078e4808 */
[----:B------:R-:W-:Y:S01]  /*0a20*/  LOP3.LUT R0, R0, 0x7f800000, RZ, 0xfc, !PT ;  /* 0x7f80000000007812 */ /* 0x000fe200078efcff */
[----:B------:R-:W-:Y:S06]  /*0a30*/  BRA `(.L_x_12) ;  /* 0x0000000000147947 */ /* 0x000fec0003800000 */
.L_x_6:
[----:B------:R-:W-:Y:S01]  /*0a40*/  LOP3.LUT R0, R9, 0x80000000, R8, 0x48, !PT ;  /* 0x8000000009007812 */ /* 0x000fe200078e4808 */
[----:B------:R-:W-:Y:S06]  /*0a50*/  BRA `(.L_x_12) ;  /* 0x00000000000c7947 */ /* 0x000fec0003800000 */
.L_x_5:
[----:B------:R-:W0:Y:S01]  /*0a60*/  MUFU.RSQ R0, -QNAN ;  /* 0xffc0000000007908 */ /* 0x000e220000001400 */
[----:B------:R-:W-:Y:S05]  /*0a70*/  BRA `(.L_x_12) ;  /* 0x0000000000047947 */ /* 0x000fea0003800000 */
.L_x_4:
[----:B------:R-:W-:-:S07]  /*0a80*/  FADD.FTZ R0, R0, R3 ;  /* 0x0000000300007221 */ /* 0x000fce0000010000 */
.L_x_12:
[----:B------:R-:W-:Y:S05]  /*0a90*/  BSYNC.RECONVERGENT B1 ;  /* 0x0000000000017941 */ /* 0x000fea0003800200 */
.L_x_2:
[----:B------:R-:W-:Y:S02]  /*0aa0*/  IMAD.MOV.U32 R6, RZ, RZ, R4 ;  /* 0x000000ffff067224 */ /* 0x000fe400078e0004 */
[----:B------:R-:W-:-:S04]  /*0ab0*/  IMAD.MOV.U32 R7, RZ, RZ, 0x0 ;  /* 0x00000000ff077424 */ /* 0x000fc800078e00ff */
[----:B0-----:R-:W-:Y:S05]  /*0ac0*/  RET.REL.NODEC R6 `(_Z29deriv_wrt_mag_force_se_a_spinPfPKfS1_PKiS3_iiiiiiiS1_S1_) ;  /* 0xfffffff4064c7950 */ /* 0x001fea0003c3ffff */
.L_x_13:
[----:B------:R-:W-:-:S00]  /*0ad0*/  BRA `(.L_x_13) ;  /* 0xfffffffc00fc7947 */ /* 0x000fc0000383ffff */
[----:B------:R-:W-:-:S00]  /*0ae0*/  NOP ;  /* 0x0000000000007918 */ /* 0x000fc00000000000 */
        /* <DEDUP_REMOVED lines=9> */
.L_x_17:


//--------------------- .text._Z34deriv_wrt_spin_neighbors_se_a_spinPfPKfS1_PKiS3_iiiiiiii --------------------------
	.section	.text._Z34deriv_wrt_spin_neighbors_se_a_spinPfPKfS1_PKiS3_iiiiiiii,"ax",@progbits
	.align	128
        .global         _Z34deriv_wrt_spin_neighbors_se_a_spinPfPKfS1_PKiS3_iiiiiiii
        .type           _Z34deriv_wrt_spin_neighbors_se_a_spinPfPKfS1_PKiS3_iiiiiiii,@function
        .size           _Z34deriv_wrt_spin_neighbors_se_a_spinPfPKfS1_PKiS3_iiiiiiii,(.L_x_19 - _Z34deriv_wrt_spin_neighbors_se_a_spinPfPKfS1_PKiS3_iiiiiiii)
        .other          _Z34deriv_wrt_spin_neighbors_se_a_spinPfPKfS1_PKiS3_iiiiiiii,@"STO_CUDA_ENTRY STV_DEFAULT"
_Z34deriv_wrt_spin_neighbors_se_a_spinPfPKfS1_PKiS3_iiiiiiii:
.text._Z34deriv_wrt_spin_neighbors_se_a_spinPfPKfS1_PKiS3_iiiiiiii:
[----:B------:R-:W-:Y:S01]  /*0000*/  LDC R1, c[0x0][0x37c] ;  /* 0x0000df00ff017b82 */ /* 0x000fe20000000800 */
[----:B------:R-:W0:Y:S07]  /*0010*/  S2R R2, SR_TID.X ;  /* 0x0000000000027919 */ /* 0x000e2e0000002100 */
[----:B------:R-:W0:Y:S08]  /*0020*/  S2UR UR4, SR_CTAID.X ;  /* 0x00000000000479c3 */ /* 0x000e300000002500 */
[----:B------:R-:W0:Y:S08]  /*0030*/  LDC R7, c[0x0][0x360] ;  /* 0x0000d800ff077b82 */ /* 0x000e300000000800 */
[----:B------:R-:W1:Y:S01]  /*0040*/  LDC R0, c[0x0][0x3b8] ;  /* 0x0000ee00ff007b82 */ /* 0x000e620000000800 */
[----:B0-----:R-:W-:-:S05]  /*0050*/  IMAD R7, R7, UR4, R2 ;  /* 0x0000000407077c24 */ /* 0x001fca000f8e0202 */
[----:B-1----:R-:W-:-:S13]  /*0060*/  ISETP.GE.U32.AND P0, PT, R7, R0, PT ;  /* 0x000000000700720c */ /* 0x002fda0003f06070 */
[----:B------:R-:W-:Y:S05]  /*0070*/  @P0 EXIT ;  /* 0x000000000000094d */ /* 0x000fea0003800000 */
[----:B------:R-:W0:Y:S01]  /*0080*/  S2R R6, SR_CTAID.Y ;  /* 0x0000000000067919 */ /* 0x000e220000002600 */
[----:B------:R-:W1:Y:S01]  /*0090*/  LDC.64 R2, c[0x0][0x398] ;  /* 0x0000e600ff027b82 */ /* 0x000e620000000a00 */
[----:B------:R-:W0:Y:S01]  /*00a0*/  LDCU UR6, c[0x0][0x3ac] ;  /* 0x00007580ff0677ac */ /* 0x000e220008000800 */
[----:B------:R-:W2:Y:S01]  /*00b0*/  LDCU.64 UR4, c[0x0][0x358] ;  /* 0x00006b00ff0477ac */ /* 0x000ea20008000a00 */
[----:B0-----:R-:W-:-:S04]  /*00c0*/  IMAD R5, R7, UR6, R6 ;  /* 0x0000000607057c24 */ /* 0x001fc8000f8e0206 */
[----:B-1----:R-:W-:-:S05]  /*00d0*/  IMAD.WIDE.U32 R2, R5, 0x4, R2 ;  /* 0x0000000405027825 */ /* 0x002fca00078e0002 */
[----:B--2---:R-:W2:Y:S02]  /*00e0*/  LDG.E R9, desc[UR4][R2.64] ;  /* 0x0000000402097981 */ /* 0x004ea4000c1e1900 */
        /* <DEDUP_REMOVED lines=9> */
[----:B------:R-:W1:Y:S01]  /*0180*/  LDCU UR6, c[0x0][0x3b0] ;  /* 0x00007600ff0677ac */ /* 0x000e620008000800 */
[----:B------:R-:W2:Y:S01]  /*0190*/  LDC.64 R2, c[0x0][0x388] ;  /* 0x0000e200ff027b82 */ /* 0x000ea20000000a00 */
[----:B------:R-:W3:Y:S07]  /*01a0*/  S2R R8, SR_TID.Y ;  /* 0x0000000000087919 */ /* 0x000eee0000002200 */
[----:B------:R-:W4:Y:S01]  /*01b0*/  LDC.64 R4, c[0x0][0x390] ;  /* 0x0000e400ff047b82 */ /* 0x000f220000000a00 */
[----:B0-----:R-:W-:-:S05]  /*01c0*/  LEA R6, R6, R11, 0x2 ;  /* 0x0000000b06067211 */ /* 0x001fca00078e10ff */
[----:B-1----:R-:W-:Y:S01]  /*01d0*/  IMAD R7, R7, UR6, R6 ;  /* 0x0000000607077c24 */ /* 0x002fe2000f8e0206 */
[----:B------:R-:W0:Y:S03]  /*01e0*/  LDCU UR6, c[0x0][0x3a8] ;  /* 0x00007500ff0677ac */ /* 0x000e260008000800 */
[C---:B---3--:R-:W-:Y:S02]  /*01f0*/  IMAD R11, R7.reuse, 0x3, R8 ;  /* 0x00000003070b7824 */ /* 0x048fe400078e0208 */
[----:B--2---:R-:W-:-:S04]  /*0200*/  IMAD.WIDE.U32 R2, R7, 0x4, R2 ;  /* 0x0000000407027825 */ /* 0x004fc800078e0002 */
[----:B----4-:R-:W-:Y:S02]  /*0210*/  IMAD.WIDE.U32 R4, R11, 0x4, R4 ;  /* 0x000000040b047825 */ /* 0x010fe400078e0004 */
[----:B------:R-:W2:Y:S04]  /*0220*/  LDG.E R2, desc[UR4][R2.64] ;  /* 0x0000000402027981 */ /* 0x000ea8000c1e1900 */
[----:B------:R-:W2:Y:S01]  /*0230*/  LDG.E R5, desc[UR4][R4.64] ;  /* 0x0000000404057981 */ /* 0x000ea2000c1e1900 */
[----:B0-----:R-:W-:Y:S01]  /*0240*/  ISETP.GE.AND P0, PT, R9, UR6, PT ;  /* 0x0000000609007c0c */ /* 0x001fe2000bf06270 */
[----:B------:R-:W0:-:S12]  /*0250*/  LDCU.64 UR6, c[0x0][0x380] ;  /* 0x00007000ff0677ac */ /* 0x000e180008000a00 */
[----:B------:R-:W1:Y:S02]  /*0260*/  @P0 LDC R0, c[0x0][0x3bc] ;  /* 0x0000ef00ff000b82 */ /* 0x000e640000000800 */
[----:B-1----:R-:W-:-:S05]  /*0270*/  IADD3 R0, PT, PT, R9, -R0, RZ ;  /* 0x8000000009007210 */ /* 0x002fca0007ffe0ff */
[----:B------:R-:W-:-:S05]  /*0280*/  IMAD R0, R0, 0x3, RZ ;  /* 0x0000000300007824 */ /* 0x000fca00078e02ff */
[----:B------:R-:W-:-:S04]  /*0290*/  IADD3 R8, P0, PT, R0, R8, RZ ;  /* 0x0000000800087210 */ /* 0x000fc80007f1e0ff */
[----:B------:R-:W-:Y:S02]  /*02a0*/  LEA.HI.X.SX32 R7, R0, RZ, 0x1, P0 ;  /* 0x000000ff00077211 */ /* 0x000fe400000f0eff */
[----:B0-----:R-:W-:-:S04]  /*02b0*/  LEA R6, P0, R8, UR6, 0x2 ;  /* 0x0000000608067c11 */ /* 0x001fc8000f8010ff */
[----:B------:R-:W-:Y:S01]  /*02c0*/  LEA.HI.X R7, R8, UR7, R7, 0x2, P0 ;  /* 0x0000000708077c11 */ /* 0x000fe200080f1407 */
[----:B--2---:R-:W-:-:S05]  /*02d0*/  FMUL R5, R2, R5 ;  /* 0x0000000502057220 */ /* 0x004fca0000400000 */
[----:B------:R-:W-:Y:S01]  /*02e0*/  REDG.E.ADD.F32.FTZ.RN.STRONG.GPU desc[UR4][R6.64], R5 ;  /* 0x00000005060079a6 */ /* 0x000fe2000c12f304 */
[----:B------:R-:W-:Y:S05]  /*02f0*/  EXIT ;  /* 0x000000000000794d */ /* 0x000fea0003800000 */
.L_x_14:
        /* <DEDUP_REMOVED lines=16> */
.L_x_19:


//--------------------- .text._Z29deriv_wrt_neighbors_se_a_spinPfPKfS1_PKiS3_iiiiiii --------------------------
	.section	.text._Z29deriv_wrt_neighbors_se_a_spinPfPKfS1_PKiS3_iiiiiii,"ax",@progbits
	.align	128
        .global         _Z29deriv_wrt_neighbors_se_a_spinPfPKfS1_PKiS3_iiiiiii
        .type           _Z29deriv_wrt_neighbors_se_a_spinPfPKfS1_PKiS3_iiiiiii,@function
        .size           _Z29deriv_wrt_neighbors_se_a_spinPfPKfS1_PKiS3_iiiiiii,(.L_x_20 - _Z29deriv_wrt_neighbors_se_a_spinPfPKfS1_PKiS3_iiiiiii)
        .other          _Z29deriv_wrt_neighbors_se_a_spinPfPKfS1_PKiS3_iiiiiii,@"STO_CUDA_ENTRY STV_DEFAULT"
_Z29deriv_wrt_neighbors_se_a_spinPfPKfS1_PKiS3_iiiiiii:
.text._Z29deriv_wrt_neighbors_se_a_spinPfPKfS1_PKiS3_iiiiiii:
[----:B------:R-:W-:Y:S01]  /*0000*/  LDC R1, c[0x0][0x37c] ;  /* 0x0000df00ff017b82 */ /* 0x000fe20000000800 */
[----:B------:R-:W0:Y:S07]  /*0010*/  S2R R3, SR_TID.X ;  /* 0x0000000000037919 */ /* 0x000e2e0000002100 */
[----:B------:R-:W0:Y:S01]  /*0020*/  S2UR UR4, SR_CTAID.X ;  /* 0x00000000000479c3 */ /* 0x000e220000002500 */
[----:B------:R-:W1:Y:S07]  /*0030*/  LDCU UR5, c[0x0][0x3b8] ;  /* 0x00007700ff0577ac */ /* 0x000e6e0008000800 */
[----:B------:R-:W0:Y:S02]  /*0040*/  LDC R0, c[0x0][0x360] ;  /* 0x0000d800ff007b82 */ /* 0x000e240000000800 */
[----:B0-----:R-:W-:-:S05]  /*0050*/  IMAD R0, R0, UR4, R3 ;  /* 0x0000000400007c24 */ /* 0x001fca000f8e0203 */
[----:B-1----:R-:W-:-:S13]  /*0060*/  ISETP.GE.U32.AND P0, PT, R0, UR5, PT ;  /* 0x0000000500007c0c */ /* 0x002fda000bf06070 */
        /* <DEDUP_REMOVED lines=15> */
[----:B------:R-:W-:Y:S05]  /*0160*/  @P0 EXIT ;  /* 0x000000000000094d */ /* 0x000fea0003800000 */
[----:B------:R-:W0:Y:S01]  /*0170*/  S2R R2, SR_TID.Z ;  /* 0x0000000000027919 */ /* 0x000e220000002300 */
[----:B------:R-:W1:Y:S01]  /*0180*/  LDCU UR6, c[0x0][0x3b0] ;  /* 0x00007600ff0677ac */ /* 0x000e620008000800 */
[----:B------:R-:W2:Y:S01]  /*0190*/  LDC.64 R4, c[0x0][0x388] ;  /* 0x0000e200ff047b82 */ /* 0x000ea20000000a00 */
[----:B------:R-:W3:Y:S07]  /*01a0*/  S2R R8, SR_TID.Y ;  /* 0x0000000000087919 */ /* 0x000eee0000002200 */
[----:B------:R-:W4:Y:S01]  /*01b0*/  LDC.64 R6, c[0x0][0x390] ;  /* 0x0000e400ff067b82 */ /* 0x000f220000000a00 */
[----:B0-----:R-:W-:-:S05]  /*01c0*/  LEA R3, R11, R2, 0x2 ;  /* 0x000000020b037211 */ /* 0x001fca00078e10ff */
[----:B-1----:R-:W-:-:S04]  /*01d0*/  IMAD R3, R0, UR6, R3 ;  /* 0x0000000600037c24 */ /* 0x002fc8000f8e0203 */
[C---:B---3--:R-:W-:Y:S02]  /*01e0*/  IMAD R11, R3.reuse, 0x3, R8 ;  /* 0x00000003030b7824 */ /* 0x048fe400078e0208 */
[----:B--2---:R-:W-:Y:S02]  /*01f0*/  IMAD.WIDE.U32 R4, R3, 0x4, R4 ;  /* 0x0000000403047825 */ /* 0x004fe400078e0004 */
[----:B------:R-:W0:Y:S02]  /*0200*/  LDC.64 R2, c[0x0][0x380] ;  /* 0x0000e000ff027b82 */ /* 0x000e240000000a00 */
[----:B----4-:R-:W-:Y:S02]  /*0210*/  IMAD.WIDE.U32 R6, R11, 0x4, R6 ;  /* 0x000000040b067825 */ /* 0x010fe400078e0006 */
[----:B------:R-:W2:Y:S04]  /*0220*/  LDG.E R4, desc[UR4][R4.64] ;  /* 0x0000000404047981 */ /* 0x000ea8000c1e1900 */
[----:B------:R-:W2:Y:S01]  /*0230*/  LDG.E R7, desc[UR4][R6.64] ;  /* 0x0000000406077981 */ /* 0x000ea2000c1e1900 */
[----:B------:R-:W-:-:S04]  /*0240*/  IMAD R9, R9, 0x3, R8 ;  /* 0x0000000309097824 */ /* 0x000fc800078e0208 */
[----:B0-----:R-:W-:-:S04]  /*0250*/  IMAD.WIDE.U32 R2, R9, 0x4, R2 ;  /* 0x0000000409027825 */ /* 0x001fc800078e0002 */
[----:B--2---:R-:W-:-:S05]  /*0260*/  FMUL R9, R4, R7 ;  /* 0x0000000704097220 */ /* 0x004fca0000400000 */
[----:B------:R-:W-:Y:S01]  /*0270*/  REDG.E.ADD.F32.FTZ.RN.STRONG.GPU desc[UR4][R2.64], R9 ;  /* 0x00000009020079a6 */ /* 0x000fe2000c12f304 */
[----:B------:R-:W-:Y:S05]  /*0280*/  EXIT ;  /* 0x000000000000794d */ /* 0x000fea0003800000 */
.L_x_15:
        /* <DEDUP_REMOVED lines=15> */
.L_x_20:


//--------------------- .text._Z31deriv_wrt_center_atom_se_a_spinPfPKfS1_ii --------------------------
	.section	.text._Z31deriv_wrt_center_atom_se_a_spinPfPKfS1_ii,"ax",@progbits
	.align	128
        .global         _Z31deriv_wrt_center_atom_se_a_spinPfPKfS1_ii
        .type           _Z31deriv_wrt_center_atom_se_a_spinPfPKfS1_ii,@function
        .size           _Z31deriv_wrt_center_atom_se_a_spinPfPKfS1_ii,(.L_x_21 - _Z31deriv_wrt_center_atom_se_a_spinPfPKfS1_ii)
        .other          _Z31deriv_wrt_center_atom_se_a_spinPfPKfS1_ii,@"STO_CUDA_ENTRY STV_DEFAULT"
_Z31deriv_wrt_center_atom_se_a_spinPfPKfS1_ii:
.text._Z31deriv_wrt_center_atom_se_a_spinPfPKfS1_ii:
[----:B------:R-:W-:Y:S01]  /*0000*/  LDC R1, c[0x0][0x37c] ;  /* 0x0000df00ff017b82 */ /* 0x000fe20000000800 */
[----:B------:R-:W0:Y:S07]  /*0010*/  S2R R3, SR_TID.X ;  /* 0x0000000000037919 */ /* 0x000e2e0000002100 */
[----:B------:R-:W0:Y:S01]  /*0020*/  S2UR UR4, SR_CTAID.X ;  /* 0x00000000000479c3 */ /* 0x000e220000002500 */
[----:B------:R-:W1:Y:S01]  /*0030*/  LDCU.64 UR6, c[0x0][0x398] ;  /* 0x00007300ff0677ac */ /* 0x000e620008000a00 */
[----:B------:R-:W1:Y:S06]  /*0040*/  S2R R13, SR_CTAID.Y ;  /* 0x00000000000d7919 */ /* 0x000e6c0000002600 */
[----:B------:R-:W0:Y:S02]  /*0050*/  LDC R0, c[0x0][0x360] ;  /* 0x0000d800ff007b82 */ /* 0x000e240000000800 */
[----:B0-----:R-:W-:Y:S01]  /*0060*/  IMAD R0, R0, UR4, R3 ;  /* 0x0000000400007c24 */ /* 0x001fe2000f8e0203 */
[----:B-1----:R-:W-:-:S04]  /*0070*/  ISETP.GE.U32.AND P0, PT, R13, UR7, PT ;  /* 0x000000070d007c0c */ /* 0x002fc8000bf06070 */
[----:B------:R-:W-:-:S13]  /*0080*/  ISETP.GE.U32.OR P0, PT, R0, UR6, P0 ;  /* 0x0000000600007c0c */ /* 0x000fda0008706470 */
[----:B------:R-:W-:Y:S05]  /*0090*/  @P0 EXIT ;  /* 0x000000000000094d */ /* 0x000fea0003800000 */
[----:B------:R-:W0:Y:S01]  /*00a0*/  S2R R12, SR_TID.Y ;  /* 0x00000000000c7919 */ /* 0x000e220000002200 */
[----:B------:R-:W1:Y:S01]  /*00b0*/  LDC.64 R4, c[0x0][0x388] ;  /* 0x0000e200ff047b82 */ /* 0x000e620000000a00 */
[----:B------:R-:W2:Y:S01]  /*00c0*/  LDCU.64 UR4, c[0x0][0x358] ;  /* 0x00006b00ff0477ac */ /* 0x000ea20008000a00 */
[----:B------:R-:W-:-:S06]  /*00d0*/  IMAD R3, R13, UR6, R0 ;  /* 0x000000060d037c24 */ /* 0x000fcc000f8e0200 */
[----:B------:R-:W3:Y:S08]  /*00e0*/  LDC.64 R6, c[0x0][0x390] ;  /* 0x0000e400ff067b82 */ /* 0x000ef00000000a00 */
[----:B------:R-:W4:Y:S01]  /*00f0*/  LDC.64 R10, c[0x0][0x380] ;  /* 0x0000e000ff0a7b82 */ /* 0x000f220000000a00 */
[----:B-1----:R-:W-:-:S06]  /*0100*/  IMAD.WIDE.U32 R4, R3, 0x4, R4 ;  /* 0x0000000403047825 */ /* 0x002fcc00078e0004 */
[----:B--2---:R-:W2:Y:S01]  /*0110*/  LDG.E R4, desc[UR4][R4.64] ;  /* 0x0000000404047981 */ /* 0x004ea2000c1e1900 */
[----:B0-----:R-:W-:-:S04]  /*0120*/  IMAD R9, R3, 0x3, R12 ;  /* 0x0000000303097824 */ /* 0x001fc800078e020c */
[----:B---3--:R-:W-:-:S06]  /*0130*/  IMAD.WIDE.U32 R6, R9, 0x4, R6 ;  /* 0x0000000409067825 */ /* 0x008fcc00078e0006 */
[----:B------:R-:W3:Y:S01]  /*0140*/  LDG.E R6, desc[UR4][R6.64] ;  /* 0x0000000406067981 */ /* 0x000ee2000c1e1900 */
[----:B--2---:R-:W-:Y:S08]  /*0150*/  F2F.F64.F32 R2, R4 ;  /* 0x0000000400027310 */ /* 0x004ff00000201800 */
[----:B---3--:R-:W0:Y:S02]  /*0160*/  F2F.F64.F32 R8, R6 ;  /* 0x0000000600087310 */ /* 0x008e240000201800 */
[----:B0-----:R-:W-:Y:S01]  /*0170*/  DMUL R8, R2, -R8 ;  /* 0x8000000802087228 */ /* 0x001fe20000000000 */
[----:B------:R-:W-:-:S09]  /*0180*/  IMAD R3, R13, 0x3, R12 ;  /* 0x000000030d037824 */ /* 0x000fd200078e020c */
[----:B------:R-:W0:Y:S01]  /*0190*/  F2F.F32.F64 R9, R8 ;  /* 0x0000000800097310 */ /* 0x000e220000301000 */
[----:B----4-:R-:W-:-:S05]  /*01a0*/  IMAD.WIDE.U32 R2, R3, 0x4, R10 ;  /* 0x0000000403027825 */ /* 0x010fca00078e000a */
[----:B0-----:R-:W-:Y:S01]  /*01b0*/  REDG.E.ADD.F32.FTZ.RN.STRONG.GPU desc[UR4][R2.64], R9 ;  /* 0x00000009020079a6 */ /* 0x001fe2000c12f304 */
[----:B------:R-:W-:Y:S05]  /*01c0*/  EXIT ;  /* 0x000000000000794d */ /* 0x000fea0003800000 */
.L_x_16:
        /* <DEDUP_REMOVED lines=11> */
.L_x_21:


//--------------------- .nv.shared.reserved.0     --------------------------
	.section	.nv.shared.reserved.0,"aw",@nobits
	.weak		__nv_reservedSMEM_offset_0_alias
	.size		__nv_reservedSMEM_offset_0_alias, 0, 64
	.other		__nv_reservedSMEM_offset_0_alias,@"STO_CUDA_RESERVED_SHARED STV_DEFAULT"
__nv_reservedSMEM_offset_0_alias:
	.zero		0
	.zero		64


//--------------------- .nv.constant0._Z29deriv_wrt_mag_force_se_a_spinPfPKfS1_PKiS3_iiiiiiiS1_S1_ --------------------------
	.section	.nv.constant0._Z29deriv_wrt_mag_force_se_a_spinPfPKfS1_PKiS3_iiiiiiiS1_S1_,"a",@progbits
	.sectionflags	@""
	.align	4
.nv.constant0._Z29deriv_wrt_mag_force_se_a_spinPfPKfS1_PKiS3_iiiiiiiS1_S1_:
	.zero		984


//--------------------- .nv.constant0._Z34deriv_wrt_spin_neighbors_se_a_spinPfPKfS1_PKiS3_iiiiiiii --------------------------
	.section	.nv.constant0._Z34deriv_wrt_spin_neighbors_se_a_spinPfPKfS1_PKiS3_iiiiiiii,"a",@progbits
	.sectionflags	@""
	.align	4
.nv.constant0._Z34deriv_wrt_spin_neighbors_se_a_spinPfPKfS1_PKiS3_iiiiiiii:
	.zero		968


//--------------------- .nv.constant0._Z29deriv_wrt_neighbors_se_a_spinPfPKfS1_PKiS3_iiiiiii --------------------------
	.section	.nv.constant0._Z29deriv_wrt_neighbors_se_a_spinPfPKfS1_PKiS3_iiiiiii,"a",@progbits
	.sectionflags	@""
	.align	4
.nv.constant0._Z29deriv_wrt_neighbors_se_a_spinPfPKfS1_PKiS3_iiiiiii:
	.zero		964


//--------------------- .nv.constant0._Z31deriv_wrt_center_atom_se_a_spinPfPKfS1_ii --------------------------
	.section	.nv.constant0._Z31deriv_wrt_center_atom_se_a_spinPfPKfS1_ii,"a",@progbits
	.sectionflags	@""
	.align	4
.nv.constant0._Z31deriv_wrt_center_atom_se_a_spinPfPKfS1_ii:
	.zero		928


//--------------------- SYMBOLS --------------------------

	.type		.nv.reservedSmem.offset0,@object
	.size		.nv.reservedSmem.offset0,0x4
